	.target	sm_100a

	.elftype	@"ET_EXEC"


//--------------------- .note.nv.tkinfo           --------------------------
	.section	.note.nv.tkinfo,"",@"SHT_NOTE"
	.sectionflags	@"SHF_NOTE_NV_TKINFO"
	.tkinfo
        /*0018*/ 	.word	0x00000081
        /*0030*/ 	.string	""
        /*0030*/ 	.string	"ptxas-blackwell"
        /*0030*/ 	.string	"Cuda compilation tools, release 12.9, V12.9.86"
        /*0030*/ 	.string	"Build cuda_12.9.r12.9/compiler.36037853_0"
        /*0030*/ 	.string	"-v  -suppress-debug-info  -lineinfo  -arch sm_100a "



//--------------------- .note.nv.cuver            --------------------------
	.section	.note.nv.cuver,"",@"SHT_NOTE"
	.sectionflags	@"SHF_NOTE_NV_CUVER"
        /*0018*/ 	.short	0x0001
        /*001a*/ 	.short	0x0064
        /*001c*/ 	.short	0x0001
        /*001e*/ 	.short	0x0000
        /*0020*/ 	.short	0x0001
        /*0022*/ 	.short	0x0000


//--------------------- .nv.info                  --------------------------
	.section	.nv.info,"",@"SHT_CUDA_INFO"
	.align	4


	//----- nvinfo : EIATTR_REGCOUNT
	.align		4
        /*0000*/ 	.byte	0x04, 0x2f
        /*0002*/ 	.short	(.L_4 - .L_3)
	.align		4
.L_3:
        /*0004*/ 	.word	index@(gluon_mma)
        /*0008*/ 	.word	0x0000007a


	//----- nvinfo : EIATTR_FRAME_SIZE
	.align		4
.L_4:
        /*000c*/ 	.byte	0x04, 0x11
        /*000e*/ 	.short	(.L_6 - .L_5)
	.align		4
.L_5:
        /*0010*/ 	.word	index@($__internal_2_$__cuda_sm10x_tcgen05_guardrail_trap_unallocated_columns_being_dealloced)
        /*0014*/ 	.word	0x00000000


	//----- nvinfo : EIATTR_FRAME_SIZE
	.align		4
.L_6:
        /*0018*/ 	.byte	0x04, 0x11
        /*001a*/ 	.short	(.L_8 - .L_7)
	.align		4
.L_7:
        /*001c*/ 	.word	index@($__internal_1_$__cuda_sm10x_tcgen05_guardrail_trap_phase_invalid_during_alloc)
        /*0020*/ 	.word	0x00000000


	//----- nvinfo : EIATTR_FRAME_SIZE
	.align		4
.L_8:
        /*0024*/ 	.byte	0x04, 0x11
        /*0026*/ 	.short	(.L_10 - .L_9)
	.align		4
.L_9:
        /*0028*/ 	.word	index@($__internal_0_$__cuda_sm10x_tcgen05_guardrail_trap_col_being_dealloced_not_returned_by_alloc)
        /*002c*/ 	.word	0x00000000


	//----- nvinfo : EIATTR_FRAME_SIZE
	.align		4
.L_10:
        /*0030*/ 	.byte	0x04, 0x11
        /*0032*/ 	.short	(.L_12 - .L_11)
	.align		4
.L_11:
        /*0034*/ 	.word	index@(gluon_mma)
        /*0038*/ 	.word	0x00000000


	//----- nvinfo : EIATTR_MIN_STACK_SIZE
	.align		4
.L_12:
        /*003c*/ 	.byte	0x04, 0x12
        /*003e*/ 	.short	(.L_14 - .L_13)
	.align		4
.L_13:
        /*0040*/ 	.word	index@(gluon_mma)
        /*0044*/ 	.word	0x00000000
.L_14:


//--------------------- .nv.info.gluon_mma        --------------------------
	.section	.nv.info.gluon_mma,"",@"SHT_CUDA_INFO"
	.sectionflags	@""
	.align	4


	//----- nvinfo : EIATTR_CUDA_API_VERSION
	.align		4
        /*0000*/ 	.byte	0x04, 0x37
        /*0002*/ 	.short	(.L_16 - .L_15)
.L_15:
        /*0004*/ 	.word	0x00000081


	//----- nvinfo : EIATTR_KPARAM_INFO
	.align		4
.L_16:
        /*0008*/ 	.byte	0x04, 0x17
        /*000a*/ 	.short	(.L_18 - .L_17)
.L_17:
        /*000c*/ 	.word	0x00000000
        /*0010*/ 	.short	0x0004
        /*0012*/ 	.short	0x0020
        /*0014*/ 	.byte	0x00, 0xf4, 0x21, 0x00


	//----- nvinfo : EIATTR_KPARAM_INFO
	.align		4
.L_18:
        /*0018*/ 	.byte	0x04, 0x17
        /*001a*/ 	.short	(.L_20 - .L_19)
.L_19:
        /*001c*/ 	.word	0x00000000
        /*0020*/ 	.short	0x0003
        /*0022*/ 	.short	0x0018
        /*0024*/ 	.byte	0x00, 0xf4, 0x21, 0x00


	//----- nvinfo : EIATTR_KPARAM_INFO
	.align		4
.L_20:
        /*0028*/ 	.byte	0x04, 0x17
        /*002a*/ 	.short	(.L_22 - .L_21)
.L_21:
        /*002c*/ 	.word	0x00000000
        /*0030*/ 	.short	0x0002
        /*0032*/ 	.short	0x0010
        /*0034*/ 	.byte	0x00, 0xf4, 0x21, 0x00


	//----- nvinfo : EIATTR_KPARAM_INFO
	.align		4
.L_22:
        /*0038*/ 	.byte	0x04, 0x17
        /*003a*/ 	.short	(.L_24 - .L_23)
.L_23:
        /*003c*/ 	.word	0x00000000
        /*0040*/ 	.short	0x0001
        /*0042*/ 	.short	0x0008
        /*0044*/ 	.byte	0x00, 0xf4, 0x21, 0x00


	//----- nvinfo : EIATTR_KPARAM_INFO
	.align		4
.L_24:
        /*0048*/ 	.byte	0x04, 0x17
        /*004a*/ 	.short	(.L_26 - .L_25)
.L_25:
        /*004c*/ 	.word	0x00000000
        /*0050*/ 	.short	0x0000
        /*0052*/ 	.short	0x0000
        /*0054*/ 	.byte	0x00, 0xf4, 0x21, 0x00


	//----- nvinfo : EIATTR_AT_ENTRY_FRAGMENTS
	.align		4
.L_26:
        /*0058*/ 	.byte	0x04, 0x4f
        /*005a*/ 	.short	(.L_28 - .L_27)


	//   ....[0]....
.L_27:
        /*005c*/ 	.word	0x00000004


	//----- nvinfo : EIATTR_RESERVED_SMEM_USED
	.align		4
.L_28:
        /*0060*/ 	.byte	0x01, 0x41
	.zero		2


	//----- nvinfo : EIATTR_SPARSE_MMA_MASK
	.align		4
        /*0064*/ 	.byte	0x03, 0x50
        /*0066*/ 	.short	0x0000


	//----- nvinfo : EIATTR_TCGEN05_1CTA_USED
	.align		4
        /*0068*/ 	.byte	0x01, 0x51
	.zero		2


	//----- nvinfo : EIATTR_MAXREG_COUNT
	.align		4
        /*006c*/ 	.byte	0x03, 0x1b
        /*006e*/ 	.short	0x00ff


	//----- nvinfo : EIATTR_NUM_BARRIERS
	.align		4
        /*0070*/ 	.byte	0x02, 0x4c
        /*0072*/ 	.byte	0x01
	.zero		1


	//----- nvinfo : EIATTR_INT_WARP_WIDE_INSTR_OFFSETS
	.align		4
        /*0074*/ 	.byte	0x04, 0x31
        /*0076*/ 	.short	(.L_30 - .L_29)


	//   ....[0]....
.L_29:
        /*0078*/ 	.word	0x000012a0


	//   ....[1]....
        /*007c*/ 	.word	0x000012d0


	//   ....[2]....
        /*0080*/ 	.word	0x000016d0


	//   ....[3]....
        /*0084*/ 	.word	0x000016e0


	//   ....[4]....
        /*0088*/ 	.word	0x00002a80


	//   ....[5]....
        /*008c*/ 	.word	0x00002ad0


	//----- nvinfo : EIATTR_COOP_GROUP_MASK_REGIDS
	.align		4
.L_30:
        /*0090*/ 	.byte	0x04, 0x29
        /*0092*/ 	.short	(.L_32 - .L_31)


	//   ....[0]....
.L_31:
        /*0094*/ 	.word	0xffffffff


	//   ....[1]....
        /*0098*/ 	.word	0xffffffff


	//   ....[2]....
        /*009c*/ 	.word	0xffffffff


	//   ....[3]....
        /*00a0*/ 	.word	0xffffffff


	//----- nvinfo : EIATTR_COOP_GROUP_INSTR_OFFSETS
	.align		4
.L_32:
        /*00a4*/ 	.byte	0x04, 0x28
        /*00a6*/ 	.short	(.L_34 - .L_33)


	//   ....[0]....
.L_33:
        /*00a8*/ 	.word	0x00000050


	//   ....[1]....
        /*00ac*/ 	.word	0x00000310


	//   ....[2]....
        /*00b0*/ 	.word	0x00002910


	//   ....[3]....
        /*00b4*/ 	.word	0x00002b80


	//----- nvinfo : EIATTR_VRC_CTA_INIT_COUNT
	.align		4
.L_34:
        /*00b8*/ 	.byte	0x02, 0x4a
        /*00ba*/ 	.byte	0x80
	.zero		1


	//----- nvinfo : EIATTR_MBARRIER_INSTR_OFFSETS
	.align		4
        /*00bc*/ 	.byte	0x04, 0x39
        /*00be*/ 	.short	(.L_36 - .L_35)


	//   ....[0]....
.L_35:
        /*00c0*/ 	.word	0x000015a0
        /*00c4*/ 	.word	0x000000ff
        /*00c8*/ 	.word	0x00001800
        /*00cc*/ 	.short	0x0100
        /*00ce*/ 	.byte	0x0a
	.zero		1


	//   ....[1]....
        /*00d0*/ 	.word	0x00001750
        /*00d4*/ 	.word	0x000000ff
        /*00d8*/ 	.word	0x00001800
        /*00dc*/ 	.short	0x010a
        /*00de*/ 	.byte	0x0a
	.zero		1


	//   ....[2]....
        /*00e0*/ 	.word	0x000018c0
        /*00e4*/ 	.word	0x000000ff
        /*00e8*/ 	.word	0x00001800
        /*00ec*/ 	.short	0x0108
        /*00ee*/ 	.byte	0x0a
	.zero		1


	//   ....[3]....
        /*00f0*/ 	.word	0x00002ba0
        /*00f4*/ 	.word	0x000000ff
        /*00f8*/ 	.word	0x00001800
        /*00fc*/ 	.short	0x010a
        /*00fe*/ 	.byte	0x0a
	.zero		1


	//----- nvinfo : EIATTR_NUM_MBARRIERS
	.align		4
.L_36:
        /*0100*/ 	.byte	0x03, 0x38
        /*0102*/ 	.short	0x0001


	//----- nvinfo : EIATTR_EXIT_INSTR_OFFSETS
	.align		4
        /*0104*/ 	.byte	0x04, 0x1c
        /*0106*/ 	.short	(.L_38 - .L_37)


	//   ....[0]....
.L_37:
        /*0108*/ 	.word	0x00002b90


	//----- nvinfo : EIATTR_REQNTID
	.align		4
.L_38:
        /*010c*/ 	.byte	0x04, 0x10
        /*010e*/ 	.short	(.L_40 - .L_39)
.L_39:
        /*0110*/ 	.word	0x00000080
        /*0114*/ 	.word	0x00000001
        /*0118*/ 	.word	0x00000001


	//----- nvinfo : EIATTR_CRS_STACK_SIZE
	.align		4
.L_40:
        /*011c*/ 	.byte	0x04, 0x1e
        /*011e*/ 	.short	(.L_42 - .L_41)
.L_41:
        /*0120*/ 	.word	0x00000000


	//----- nvinfo : EIATTR_CBANK_PARAM_SIZE
	.align		4
.L_42:
        /*0124*/ 	.byte	0x03, 0x19
        /*0126*/ 	.short	0x0028


	//----- nvinfo : EIATTR_PARAM_CBANK
	.align		4
        /*0128*/ 	.byte	0x04, 0x0a
        /*012a*/ 	.short	(.L_44 - .L_43)
	.align		4
.L_43:
        /*012c*/ 	.word	index@(.nv.constant0.gluon_mma)
        /*0130*/ 	.short	0x0380
        /*0132*/ 	.short	0x0028


	//----- nvinfo : EIATTR_SW_WAR
	.align		4
.L_44:
        /*0134*/ 	.byte	0x04, 0x36
        /*0136*/ 	.short	(.L_46 - .L_45)
.L_45:
        /*0138*/ 	.word	0x00000008
.L_46:


//--------------------- .nv.compat                --------------------------
	.section	.nv.compat,"",@"SHT_CUDA_COMPAT_INFO"
	.align	4
        /*0000*/ 	.byte	0x02, 0x02, 0x02, 0x00, 0x02, 0x05, 0x05, 0x00, 0x02, 0x03, 0x00, 0x00, 0x02, 0x06, 0x01, 0x00


//--------------------- .nv.callgraph             --------------------------
	.section	.nv.callgraph,"",@"SHT_CUDA_CALLGRAPH"
	.align	4
	.sectionentsize	8
	.align		4
        /*0000*/ 	.word	0x00000000
	.align		4
        /*0004*/ 	.word	0xffffffff
	.align		4
        /*0008*/ 	.word	0x00000000
	.align		4
        /*000c*/ 	.word	0xfffffffe
	.align		4
        /*0010*/ 	.word	0x00000000
	.align		4
        /*0014*/ 	.word	0xfffffffd
	.align		4
        /*0018*/ 	.word	0x00000000
	.align		4
        /*001c*/ 	.word	0xfffffffc


//--------------------- .text.gluon_mma           --------------------------
	.section	.text.gluon_mma,"ax",@progbits
	.align	128
        .global         gluon_mma
        .type           gluon_mma,@function
        .size           gluon_mma,(.L_x_15 - gluon_mma)
        .other          gluon_mma,@"STO_CUDA_ENTRY STV_DEFAULT"
gluon_mma:
.text.gluon_mma:
[----:B------:R-:W0:Y:S01]  /*0000*/  LDC R1, c[0x0][0x37c] ;  /* 0x0000df00ff017b82 */ /* 0x000e220000000800 */
[----:B------:R-:W1:Y:S02]  /*0010*/  S2R R90, SR_TID.X ;  /* 0x00000000005a7919 */ /* 0x000e640000002100 */
[----:B-1----:R-:W-:-:S13]  /*0020*/  ISETP.GE.U32.AND P1, PT, R90, 0x20, PT ;  /* 0x000000205a00780c */ /* 0x002fda0003f26070 */
[----:B------:R-:W-:Y:S05]  /*0030*/  @P1 BRA `(.L_x_0) ;  /* 0x0000000000b81947 */ /* 0x000fea0003800000 */
[----:B------:R-:W1:Y:S01]  /*0040*/  S2UR UR6, SR_CgaCtaId ;  /* 0x00000000000679c3 */ /* 0x000e620000008800 */
[----:B------:R-:W-:Y:S01]  /*0050*/  NOP ;  /* 0x0000000000007918 */ /* 0x000fe20000000000 */
[----:B------:R-:W-:Y:S02]  /*0060*/  UMOV UR4, 0x40 ;  /* 0x0000004000047882 */ /* 0x000fe40000000000 */
[----:B-1----:R-:W-:-:S09]  /*0070*/  ULEA UR4, UR6, UR4, 0x18 ;  /* 0x0000000406047291 */ /* 0x002fd2000f8ec0ff */
[----:B------:R-:W1:Y:S01]  /*0080*/  LDS.U8 R0, [UR4] ;  /* 0x00000004ff007984 */ /* 0x000e620008000000 */
[----:B------:R-:W-:Y:S02]  /*0090*/  UMOV UR4, 0x400 ;  /* 0x0000040000047882 */ /* 0x000fe40000000000 */
[----:B------:R-:W-:Y:S01]  /*00a0*/  ULEA UR4, UR6, UR4, 0x18 ;  /* 0x0000000406047291 */ /* 0x000fe2000f8ec0ff */
[----:B-1----:R-:W-:-:S13]  /*00b0*/  ISETP.NE.AND P0, PT, R0, RZ, PT ;  /* 0x000000ff0000720c */ /* 0x002fda0003f05270 */
[----:B------:R-:W-:Y:S05]  /*00c0*/  @P0 BRA `(.L_x_1) ;  /* 0x00000000007c0947 */ /* 0x000fea0003800000 */
[----:B------:R-:W-:-:S13]  /*00d0*/  ELECT P0, URZ, PT ;  /* 0x0000000000ff782f */ /* 0x000fda0003800000 */
[----:B------:R-:W-:Y:S05]  /*00e0*/  @!P0 BRA `(.L_x_2) ;  /* 0x0000000000848947 */ /* 0x000fea0003800000 */
[----:B------:R-:W-:Y:S01]  /*00f0*/  UMOV UR5, 0x2 ;  /* 0x0000000200057882 */ /* 0x000fe20000000000 */
[----:B------:R-:W-:Y:S02]  /*0100*/  IMAD.MOV.U32 R4, RZ, RZ, 0x1 ;  /* 0x00000001ff047424 */ /* 0x000fe400078e00ff */
[----:B------:R-:W-:Y:S02]  /*0110*/  IMAD.MOV.U32 R5, RZ, RZ, 0x3 ;  /* 0x00000003ff057424 */ /* 0x000fe400078e00ff */
[----:B------:R-:W-:Y:S04]  /*0120*/  DEPBAR.LE SB1, 0x36 ;  /* 0x00009d800000791a */ /* 0x000fe80000000000 */
[----:B------:R-:W1:Y:S02]  /*0130*/  UTCATOMSWS.FIND_AND_SET.ALIGN UP0, UR5, UR5 ;  /* 0x00000005000575e3 */ /* 0x000e640008000800 */
[----:B-1----:R-:W-:-:S04]  /*0140*/  PLOP3.LUT P0, PT, PT, PT, UP0, 0x80, 0x8 ;  /* 0x000000000008781c */ /* 0x002fc80003f0f008 */
[----:B------:R-:W-:-:S04]  /*0150*/  SEL R0, RZ, 0xffffffff, !P0 ;  /* 0xffffffffff007807 */ /* 0x000fc80004000000 */
[----:B------:R-:W-:Y:S01]  /*0160*/  ISETP.NE.AND P0, PT, R0, RZ, PT ;  /* 0x000000ff0000720c */ /* 0x000fe20003f05270 */
[----:B------:R-:W-:-:S12]  /*0170*/  IMAD.U32 R0, RZ, RZ, UR5 ;  /* 0x00000005ff007e24 */ /* 0x000fd8000f8e00ff */
[----:B------:R-:W-:Y:S05]  /*0180*/  @P0 BRA `(.L_x_3) ;  /* 0x0000000000240947 */ /* 0x000fea0003800000 */
.L_x_4:
[----:B------:R-:W-:Y:S05]  /*0190*/  NANOSLEEP 0x64 ;  /* 0x000000640000795d */ /* 0x000fea0003800000 */
[----:B------:R-:W-:-:S05]  /*01a0*/  UMOV UR5, 0x2 ;  /* 0x0000000200057882 */ /* 0x000fca0000000000 */
[----:B------:R-:W-:Y:S04]  /*01b0*/  DEPBAR.LE SB1, 0x36 ;  /* 0x00009d800000791a */ /* 0x000fe80000000000 */
[----:B------:R-:W1:Y:S02]  /*01c0*/  UTCATOMSWS.FIND_AND_SET.ALIGN UP0, UR5, UR5 ;  /* 0x00000005000575e3 */ /* 0x000e640008000800 */
[----:B-1----:R-:W-:-:S04]  /*01d0*/  PLOP3.LUT P0, PT, PT, PT, UP0, 0x80, 0x8 ;  /* 0x000000000008781c */ /* 0x002fc80003f0f008 */
[----:B------:R-:W-:-:S04]  /*01e0*/  SEL R0, RZ, 0xffffffff, !P0 ;  /* 0xffffffffff007807 */ /* 0x000fc80004000000 */
[----:B------:R-:W-:Y:S01]  /*01f0*/  ISETP.NE.AND P0, PT, R0, RZ, PT ;  /* 0x000000ff0000720c */ /* 0x000fe20003f05270 */
[----:B------:R-:W-:-:S12]  /*0200*/  IMAD.U32 R0, RZ, RZ, UR5 ;  /* 0x00000005ff007e24 */ /* 0x000fd8000f8e00ff */
[----:B------:R-:W-:Y:S05]  /*0210*/  @!P0 BRA `(.L_x_4) ;  /* 0xfffffffc00dc8947 */ /* 0x000fea000383ffff */
.L_x_3:
[C---:B------:R-:W-:Y:S01]  /*0220*/  VIADD R3, R0.reuse, 0x10 ;  /* 0x0000001000037836 */ /* 0x040fe20000000000 */
[----:B------:R-:W-:Y:S01]  /*0230*/  UMOV UR5, 0x50 ;  /* 0x0000005000057882 */ /* 0x000fe20000000000 */
[----:B------:R-:W-:Y:S01]  /*0240*/  SHF.L.U32 R2, R5, R0, RZ ;  /* 0x0000000005027219 */ /* 0x000fe200000006ff */
[----:B------:R-:W-:Y:S01]  /*0250*/  ULEA UR5, UR6, UR5, 0x18 ;  /* 0x0000000506057291 */ /* 0x000fe2000f8ec0ff */
[----:B------:R-:W-:Y:S01]  /*0260*/  IMAD.SHL.U32 R0, R0, 0x20, RZ ;  /* 0x0000002000007824 */ /* 0x000fe200078e00ff */
[----:B------:R-:W-:-:S04]  /*0270*/  SHF.L.U32 R3, R4, R3, RZ ;  /* 0x0000000304037219 */ /* 0x000fc800000006ff */
[----:B------:R-:W-:-:S05]  /*0280*/  LOP3.LUT R2, R3, R2, RZ, 0xfc, !PT ;  /* 0x0000000203027212 */ /* 0x000fca00078efcff */
[----:B------:R1:W-:Y:S04]  /*0290*/  ATOMS.OR RZ, [UR5], R2 ;  /* 0x00000002ffff798c */ /* 0x0003e8000b000005 */
[----:B------:R1:W-:Y:S01]  /*02a0*/  STS [UR4], R0 ;  /* 0x00000000ff007988 */ /* 0x0003e20008000804 */
[----:B------:R-:W-:Y:S05]  /*02b0*/  BRA `(.L_x_2) ;  /* 0x0000000000107947 */ /* 0x000fea0003800000 */
.L_x_1:
[----:B------:R-:W-:Y:S01]  /*02c0*/  IMAD.MOV.U32 R0, RZ, RZ, -0x1 ;  /* 0xffffffffff007424 */ /* 0x000fe200078e00ff */
[----:B------:R-:W-:-:S04]  /*02d0*/  MOV R2, 0x300 ;  /* 0x0000030000027802 */ /* 0x000fc80000000f00 */
[----:B------:R1:W-:Y:S03]  /*02e0*/  STS [UR4], R0 ;  /* 0x00000000ff007988 */ /* 0x0003e60008000804 */
[----:B01----:R-:W-:Y:S05]  /*02f0*/  CALL.REL.NOINC `($__internal_1_$__cuda_sm10x_tcgen05_guardrail_trap_phase_invalid_during_alloc) ;  /* 0x0000002800407944 */ /* 0x003fea0003c00000 */
.L_x_2:
[----:B------:R-:W-:Y:S05]  /*0300*/  WARPSYNC.ALL ;  /* 0x0000000000007948 */ /* 0x000fea0003800000 */
[----:B------:R-:W-:Y:S01]  /*0310*/  NOP ;  /* 0x0000000000007918 */ /* 0x000fe20000000000 */
.L_x_0:
[----:B------:R-:W2:Y:S01]  /*0320*/  LDC.64 R4, c[0x0][0x380] ;  /* 0x0000e000ff047b82 */ /* 0x000ea20000000a00 */
[----:B------:R-:W-:Y:S01]  /*0330*/  SHF.R.U32.HI R85, RZ, 0x5, R90 ;  /* 0x00000005ff557819 */ /* 0x000fe2000001165a */
[----:B------:R-:W-:Y:S01]  /*0340*/  UMOV UR4, 0x400 ;  /* 0x0000040000047882 */ /* 0x000fe20000000000 */
[C---:B------:R-:W-:Y:S01]  /*0350*/  LOP3.LUT R91, R90.reuse, 0x60, RZ, 0xc0, !PT ;  /* 0x000000605a5b7812 */ /* 0x040fe200078ec0ff */
[----:B------:R-:W3:Y:S01]  /*0360*/  LDCU.64 UR12, c[0x0][0x358] ;  /* 0x00006b00ff0c77ac */ /* 0x000ee20008000a00 */
[----:B------:R-:W-:Y:S02]  /*0370*/  SGXT.U32 R85, R85, 0x2 ;  /* 0x000000025555781a */ /* 0x000fe40000000000 */
[----:B------:R-:W-:Y:S01]  /*0380*/  LOP3.LUT R93, R90, 0xf, RZ, 0xc0, !PT ;  /* 0x0000000f5a5d7812 */ /* 0x000fe200078ec0ff */
[----:B------:R-:W4:Y:S01]  /*0390*/  S2UR UR9, SR_CgaCtaId ;  /* 0x00000000000979c3 */ /* 0x000f220000008800 */
[C---:B------:R-:W-:Y:S02]  /*03a0*/  LOP3.LUT R100, R85.reuse, 0x10, RZ, 0xfc, !PT ;  /* 0x0000001055647812 */ /* 0x040fe400078efcff */
[----:B------:R-:W-:-:S02]  /*03b0*/  LOP3.LUT R95, R85, 0x24, RZ, 0xfc, !PT ;  /* 0x00000024555f7812 */ /* 0x000fc400078efcff */
[C---:B------:R-:W-:Y:S01]  /*03c0*/  LOP3.LUT R68, R85.reuse, 0x38, RZ, 0xfc, !PT ;  /* 0x0000003855447812 */ /* 0x040fe200078efcff */
[----:B------:R-:W-:Y:S01]  /*03d0*/  IMAD.SHL.U32 R22, R100, 0x10, RZ ;  /* 0x0000001064167824 */ /* 0x000fe200078e00ff */
[----:B------:R-:W-:Y:S01]  /*03e0*/  LOP3.LUT R73, R85, 0x4c, RZ, 0xfc, !PT ;  /* 0x0000004c55497812 */ /* 0x000fe200078efcff */
[----:B------:R-:W-:Y:S01]  /*03f0*/  IMAD.SHL.U32 R32, R95, 0x10, RZ ;  /* 0x000000105f207824 */ /* 0x000fe200078e00ff */
        /* <DEDUP_REMOVED lines=8> */
[-C--:B--2---:R-:W-:Y:S01]  /*0480*/  LEA R12, P4, R100, R4.reuse, 0x5 ;  /* 0x00000004640c7211 */ /* 0x084fe200078828ff */
[----:B------:R-:W-:Y:S01]  /*0490*/  IMAD.SHL.U32 R16, R103, 0x10, RZ ;  /* 0x0000001067107824 */ /* 0x000fe200078e00ff */
[----:B------:R-:W-:Y:S01]  /*04a0*/  IADD3 R66, P0, PT, R91, R4, RZ ;  /* 0x000000045b427210 */ /* 0x000fe20007f1e0ff */
[----:B------:R-:W-:Y:S01]  /*04b0*/  IMAD.SHL.U32 R18, R89, 0x10, RZ ;  /* 0x0000001059127824 */ /* 0x000fe200078e00ff */
[----:B------:R-:W-:-:S02]  /*04c0*/  LEA.HI.X R13, R22, R5, RZ, 0x1, P4 ;  /* 0x00000005160d7211 */ /* 0x000fc400020f0cff */
[-C--:B------:R-:W-:Y:S01]  /*04d0*/  LEA R22, P4, R95, R4.reuse, 0x5 ;  /* 0x000000045f167211 */ /* 0x080fe200078828ff */
[----:B----4-:R-:W-:Y:S01]  /*04e0*/  ULEA UR10, UR9, UR4, 0x18 ;  /* 0x00000004090a7291 */ /* 0x010fe2000f8ec0ff */
[----:B------:R-:W-:Y:S01]  /*04f0*/  IMAD.X R67, RZ, RZ, R5, P0 ;  /* 0x000000ffff437224 */ /* 0x000fe200000e0605 */
[-C--:B------:R-:W-:Y:S02]  /*0500*/  LEA R6, P0, R103, R4.reuse, 0x5 ;  /* 0x0000000467067211 */ /* 0x080fe400078028ff */
[-C--:B------:R-:W-:Y:S02]  /*0510*/  LEA.HI.X R23, R32, R5.reuse, RZ, 0x1, P4 ;  /* 0x0000000520177211 */ /* 0x080fe400020f0cff */
[C---:B------:R-:W-:Y:S02]  /*0520*/  LOP3.LUT R101, R85.reuse, 0xc, RZ, 0xfc, !PT ;  /* 0x0000000c55657812 */ /* 0x040fe400078efcff */
[C---:B------:R-:W-:Y:S02]  /*0530*/  LOP3.LUT R99, R85.reuse, 0x14, RZ, 0xfc, !PT ;  /* 0x0000001455637812 */ /* 0x040fe400078efcff */
[----:B------:R-:W-:Y:S01]  /*0540*/  LOP3.LUT R98, R85, 0x18, RZ, 0xfc, !PT ;  /* 0x0000001855627812 */ /* 0x000fe200078efcff */
[----:B------:R-:W-:Y:S01]  /*0550*/  IMAD.SHL.U32 R20, R101, 0x10, RZ ;  /* 0x0000001065147824 */ /* 0x000fe200078e00ff */
[----:B------:R-:W-:Y:S01]  /*0560*/  LEA R32, P4, R68, R4, 0x5 ;  /* 0x0000000444207211 */ /* 0x000fe200078828ff */
[----:B------:R-:W-:Y:S01]  /*0570*/  IMAD.SHL.U32 R24, R99, 0x10, RZ ;  /* 0x0000001063187824 */ /* 0x000fe200078e00ff */
[-C--:B------:R-:W-:Y:S01]  /*0580*/  LEA.HI.X R7, R16, R5.reuse, RZ, 0x1, P0 ;  /* 0x0000000510077211 */ /* 0x080fe200000f0cff */
[----:B------:R-:W-:Y:S01]  /*0590*/  IMAD.SHL.U32 R26, R98, 0x10, RZ ;  /* 0x00000010621a7824 */ /* 0x000fe200078e00ff */
[----:B------:R-:W-:-:S02]  /*05a0*/  LEA.HI.X R33, R42, R5, RZ, 0x1, P4 ;  /* 0x000000052a217211 */ /* 0x000fc400020f0cff */
[----:B------:R-:W-:Y:S01]  /*05b0*/  LOP3.LUT R97, R85, 0x1c, RZ, 0xfc, !PT ;  /* 0x0000001c55617812 */ /* 0x000fe200078efcff */
[----:B------:R-:W-:Y:S01]  /*05c0*/  IMAD.WIDE.U32 R6, R93, 0x2, R6 ;  /* 0x000000025d067825 */ /* 0x000fe200078e0006 */
[----:B------:R-:W-:Y:S01]  /*05d0*/  BAR.SYNC.DEFER_BLOCKING 0x0 ;  /* 0x0000000000007b1d */ /* 0x000fe20000010000 */
[-C--:B------:R-:W-:Y:S02]  /*05e0*/  LEA R42, P4, R73, R4.reuse, 0x5 ;  /* 0x00000004492a7211 */ /* 0x080fe400078828ff */
[C---:B------:R-:W-:Y:S02]  /*05f0*/  LOP3.LUT R96, R85.reuse, 0x20, RZ, 0xfc, !PT ;  /* 0x0000002055607812 */ /* 0x040fe400078efcff */
[----:B------:R-:W-:Y:S01]  /*0600*/  LOP3.LUT R94, R85, 0x28, RZ, 0xfc, !PT ;  /* 0x00000028555e7812 */ /* 0x000fe200078efcff */
[----:B------:R-:W-:Y:S01]  /*0610*/  IMAD.WIDE.U32 R22, R93, 0x2, R22 ;  /* 0x000000025d167825 */ /* 0x000fe200078e0016 */
[-C--:B------:R-:W-:Y:S02]  /*0620*/  LEA.HI.X R43, R52, R5.reuse, RZ, 0x1, P4 ;  /* 0x00000005342b7211 */ /* 0x080fe400020f0cff */
[-C--:B------:R-:W-:Y:S01]  /*0630*/  LEA R52, P4, R78, R4.reuse, 0x5 ;  /* 0x000000044e347211 */ /* 0x080fe200078828ff */
[----:B------:R-:W-:Y:S01]  /*0640*/  IMAD.SHL.U32 R28, R97, 0x10, RZ ;  /* 0x00000010611c7824 */ /* 0x000fe200078e00ff */
[----:B-1----:R-:W-:Y:S01]  /*0650*/  LOP3.LUT R0, R85, 0x2c, RZ, 0xfc, !PT ;  /* 0x0000002c55007812 */ /* 0x002fe200078efcff */
[----:B------:R-:W-:Y:S01]  /*0660*/  IMAD.SHL.U32 R30, R96, 0x10, RZ ;  /* 0x00000010601e7824 */ /* 0x000fe200078e00ff */
[----:B------:R-:W-:Y:S01]  /*0670*/  LEA.HI.X R53, R62, R5, RZ, 0x1, P4 ;  /* 0x000000053e357211 */ /* 0x000fe200020f0cff */
[----:B------:R-:W-:Y:S01]  /*0680*/  IMAD.SHL.U32 R34, R94, 0x10, RZ ;  /* 0x000000105e227824 */ /* 0x000fe200078e00ff */
[-C--:B------:R-:W-:Y:S01]  /*0690*/  LEA R62, P4, R83, R4.reuse, 0x5 ;  /* 0x00000004533e7211 */ /* 0x080fe200078828ff */
[----:B------:R-:W-:Y:S01]  /*06a0*/  IMAD.SHL.U32 R36, R0, 0x10, RZ ;  /* 0x0000001000247824 */ /* 0x000fe200078e00ff */
[----:B------:R-:W-:-:S02]  /*06b0*/  LEA R8, P6, R89, R4, 0x5 ;  /* 0x0000000459087211 */ /* 0x000fc400078c28ff */
[C---:B------:R-:W-:Y:S02]  /*06c0*/  LOP3.LUT R2, R85.reuse, 0x30, RZ, 0xfc, !PT ;  /* 0x0000003055027812 */ /* 0x040fe400078efcff */
[C---:B------:R-:W-:Y:S02]  /*06d0*/  LOP3.LUT R3, R85.reuse, 0x34, RZ, 0xfc, !PT ;  /* 0x0000003455037812 */ /* 0x040fe400078efcff */
[----:B------:R-:W-:Y:S01]  /*06e0*/  LOP3.LUT R69, R85, 0x3c, RZ, 0xfc, !PT ;  /* 0x0000003c55457812 */ /* 0x000fe200078efcff */
[----:B------:R-:W-:Y:S01]  /*06f0*/  IMAD.SHL.U32 R38, R2, 0x10, RZ ;  /* 0x0000001002267824 */ /* 0x000fe200078e00ff */
[----:B------:R-:W-:Y:S01]  /*0700*/  LEA.HI.X R63, R92, R5, RZ, 0x1, P4 ;  /* 0x000000055c3f7211 */ /* 0x000fe200020f0cff */
[----:B------:R-:W-:Y:S01]  /*0710*/  IMAD.SHL.U32 R40, R3, 0x10, RZ ;  /* 0x0000001003287824 */ /* 0x000fe200078e00ff */
[----:B------:R-:W1:Y:S01]  /*0720*/  LDS R92, [UR10] ;  /* 0x0000000aff5c7984 */ /* 0x000e620008000800 */
[-C--:B------:R-:W-:Y:S01]  /*0730*/  LEA R10, P5, R101, R4.reuse, 0x5 ;  /* 0x00000004650a7211 */ /* 0x080fe200078a28ff */
[----:B------:R-:W-:Y:S01]  /*0740*/  IMAD.SHL.U32 R44, R69, 0x10, RZ ;  /* 0x00000010452c7824 */ /* 0x000fe200078e00ff */
[-C--:B------:R-:W-:Y:S01]  /*0750*/  LEA R14, P3, R99, R4.reuse, 0x5 ;  /* 0x00000004630e7211 */ /* 0x080fe200078628ff */
[----:B------:R-:W-:Y:S01]  /*0760*/  BAR.SYNC.DEFER_BLOCKING 0x0 ;  /* 0x0000000000007b1d */ /* 0x000fe20000010000 */
[----:B------:R-:W-:-:S02]  /*0770*/  LEA R16, P2, R98, R4, 0x5 ;  /* 0x0000000462107211 */ /* 0x000fc400078428ff */
[C---:B------:R-:W-:Y:S02]  /*0780*/  LOP3.LUT R70, R85.reuse, 0x40, RZ, 0xfc, !PT ;  /* 0x0000004055467812 */ /* 0x040fe400078efcff */
[C---:B------:R-:W-:Y:S02]  /*0790*/  LOP3.LUT R71, R85.reuse, 0x44, RZ, 0xfc, !PT ;  /* 0x0000004455477812 */ /* 0x040fe400078efcff */
[----:B------:R-:W-:Y:S01]  /*07a0*/  LOP3.LUT R72, R85, 0x48, RZ, 0xfc, !PT ;  /* 0x0000004855487812 */ /* 0x000fe200078efcff */
[----:B------:R-:W-:Y:S01]  /*07b0*/  IMAD.SHL.U32 R46, R70, 0x10, RZ ;  /* 0x00000010462e7824 */ /* 0x000fe200078e00ff */
[-C--:B------:R-:W-:Y:S01]  /*07c0*/  LEA.HI.X R9, R18, R5.reuse, RZ, 0x1, P6 ;  /* 0x0000000512097211 */ /* 0x080fe200030f0cff */
[----:B------:R-:W-:Y:S01]  /*07d0*/  IMAD.SHL.U32 R48, R71, 0x10, RZ ;  /* 0x0000001047307824 */ /* 0x000fe200078e00ff */
[-C--:B------:R-:W-:Y:S01]  /*07e0*/  LEA.HI.X R11, R20, R5.reuse, RZ, 0x1, P5 ;  /* 0x00000005140b7211 */ /* 0x080fe200028f0cff */
[----:B------:R-:W-:Y:S01]  /*07f0*/  IMAD.SHL.U32 R50, R72, 0x10, RZ ;  /* 0x0000001048327824 */ /* 0x000fe200078e00ff */
[----:B------:R-:W-:Y:S01]  /*0800*/  LEA.HI.X R15, R24, R5, RZ, 0x1, P3 ;  /* 0x00000005180f7211 */ /* 0x000fe200018f0cff */
[----:B------:R-:W-:Y:S01]  /*0810*/  IMAD.WIDE.U32 R8, R93, 0x2, R8 ;  /* 0x000000025d087825 */ /* 0x000fe200078e0008 */
[----:B------:R-:W-:-:S02]  /*0820*/  LEA R18, P0, R97, R4, 0x5 ;  /* 0x0000000461127211 */ /* 0x000fc400078028ff */
[-C--:B------:R-:W-:Y:S01]  /*0830*/  LEA R20, P5, R96, R4.reuse, 0x5 ;  /* 0x0000000460147211 */ /* 0x080fe200078a28ff */
[----:B------:R-:W-:Y:S01]  /*0840*/  IMAD.WIDE.U32 R10, R93, 0x2, R10 ;  /* 0x000000025d0a7825 */ /* 0x000fe200078e000a */
[-C--:B------:R-:W-:Y:S02]  /*0850*/  LEA R24, P3, R94, R4.reuse, 0x5 ;  /* 0x000000045e187211 */ /* 0x080fe400078628ff */
[-C--:B------:R-:W-:Y:S02]  /*0860*/  LEA.HI.X R17, R26, R5.reuse, RZ, 0x1, P2 ;  /* 0x000000051a117211 */ /* 0x080fe400010f0cff */
[C---:B------:R-:W-:Y:S01]  /*0870*/  LOP3.LUT R74, R85.reuse, 0x50, RZ, 0xfc, !PT ;  /* 0x00000050554a7812 */ /* 0x040fe200078efcff */
[----:B---3--:R-:W5:Y:S01]  /*0880*/  LDG.E.U16 R6, desc[UR12][R6.64] ;  /* 0x0000000c06067981 */ /* 0x008f62000c1e1500 */
[----:B------:R-:W-:Y:S02]  /*0890*/  LEA R26, P2, R0, R4, 0x5 ;  /* 0x00000004001a7211 */ /* 0x000fe400078428ff */
[----:B------:R-:W-:Y:S01]  /*08a0*/  LOP3.LUT R75, R85, 0x54, RZ, 0xfc, !PT ;  /* 0x00000054554b7812 */ /* 0x000fe200078efcff */
[----:B------:R-:W-:Y:S01]  /*08b0*/  IMAD.SHL.U32 R54, R74, 0x10, RZ ;  /* 0x000000104a367824 */ /* 0x000fe200078e00ff */
[----:B------:R-:W-:-:S02]  /*08c0*/  LEA.HI.X R19, R28, R5, RZ, 0x1, P0 ;  /* 0x000000051c137211 */ /* 0x000fc400000f0cff */
[----:B------:R-:W-:Y:S01]  /*08d0*/  LOP3.LUT R76, R85, 0x58, RZ, 0xfc, !PT ;  /* 0x00000058554c7812 */ /* 0x000fe200078efcff */
[----:B------:R-:W-:Y:S01]  /*08e0*/  IMAD.SHL.U32 R56, R75, 0x10, RZ ;  /* 0x000000104b387824 */ /* 0x000fe200078e00ff */
[-C--:B------:R-:W-:Y:S01]  /*08f0*/  LEA.HI.X R21, R30, R5.reuse, RZ, 0x1, P5 ;  /* 0x000000051e157211 */ /* 0x080fe200028f0cff */
[----:B------:R2:W5:Y:S01]  /*0900*/  LDG.E.U16 R7, desc[UR12][R22.64] ;  /* 0x0000000c16077981 */ /* 0x000562000c1e1500 */
[----:B------:R-:W-:Y:S01]  /*0910*/  LEA.HI.X R25, R34, R5, RZ, 0x1, P3 ;  /* 0x0000000522197211 */ /* 0x000fe200018f0cff */
[----:B------:R-:W-:Y:S01]  /*0920*/  IMAD.SHL.U32 R58, R76, 0x10, RZ ;  /* 0x000000104c3a7824 */ /* 0x000fe200078e00ff */
[----:B------:R-:W-:Y:S02]  /*0930*/  LEA R28, P0, R2, R4, 0x5 ;  /* 0x00000004021c7211 */ /* 0x000fe400078028ff */
[C---:B------:R-:W-:Y:S02]  /*0940*/  LOP3.LUT R77, R85.reuse, 0x5c, RZ, 0xfc, !PT ;  /* 0x0000005c554d7812 */ /* 0x040fe400078efcff */
[----:B------:R-:W-:-:S02]  /*0950*/  LOP3.LUT R79, R85, 0x64, RZ, 0xfc, !PT ;  /* 0x00000064554f7812 */ /* 0x000fc400078efcff */
[----:B------:R-:W-:Y:S01]  /*0960*/  LOP3.LUT R80, R85, 0x68, RZ, 0xfc, !PT ;  /* 0x0000006855507812 */ /* 0x000fe200078efcff */
[----:B--2---:R-:W2:Y:S01]  /*0970*/  LDC.64 R22, c[0x0][0x388] ;  /* 0x0000e200ff167b82 */ /* 0x004ea20000000a00 */
[-C--:B------:R-:W-:Y:S01]  /*0980*/  LEA R30, P5, R3, R4.reuse, 0x5 ;  /* 0x00000004031e7211 */ /* 0x080fe200078a28ff */
[----:B------:R-:W-:Y:S01]  /*0990*/  IMAD.SHL.U32 R60, R77, 0x10, RZ ;  /* 0x000000104d3c7824 */ /* 0x000fe200078e00ff */
[-C--:B------:R-:W-:Y:S01]  /*09a0*/  LEA R34, P3, R69, R4.reuse, 0x5 ;  /* 0x0000000445227211 */ /* 0x080fe200078628ff */
[----:B------:R-:W-:Y:S01]  /*09b0*/  IMAD.SHL.U32 R64, R79, 0x10, RZ ;  /* 0x000000104f407824 */ /* 0x000fe200078e00ff */
[----:B------:R-:W-:Y:S01]  /*09c0*/  LEA.HI.X R27, R36, R5, RZ, 0x1, P2 ;  /* 0x00000005241b7211 */ /* 0x000fe200010f0cff */
[----:B------:R-:W-:Y:S01]  /*09d0*/  IMAD.SHL.U32 R106, R80, 0x10, RZ ;  /* 0x00000010506a7824 */ /* 0x000fe200078e00ff */
[----:B------:R-:W-:Y:S02]  /*09e0*/  LEA R36, P2, R70, R4, 0x5 ;  /* 0x0000000446247211 */ /* 0x000fe400078428ff */
[----:B------:R-:W-:-:S02]  /*09f0*/  LOP3.LUT R81, R85, 0x6c, RZ, 0xfc, !PT ;  /* 0x0000006c55517812 */ /* 0x000fc400078efcff */
[C---:B------:R-:W-:Y:S02]  /*0a00*/  LOP3.LUT R82, R85.reuse, 0x70, RZ, 0xfc, !PT ;  /* 0x0000007055527812 */ /* 0x040fe400078efcff */
[----:B------:R-:W-:Y:S01]  /*0a10*/  LOP3.LUT R84, R85, 0x78, RZ, 0xfc, !PT ;  /* 0x0000007855547812 */ /* 0x000fe200078efcff */
[----:B------:R-:W-:Y:S01]  /*0a20*/  IMAD.SHL.U32 R86, R81, 0x10, RZ ;  /* 0x0000001051567824 */ /* 0x000fe200078e00ff */
[-C--:B------:R-:W-:Y:S01]  /*0a30*/  LEA.HI.X R29, R38, R5.reuse, RZ, 0x1, P0 ;  /* 0x00000005261d7211 */ /* 0x080fe200000f0cff */
[----:B------:R-:W-:Y:S01]  /*0a40*/  IMAD.SHL.U32 R88, R82, 0x10, RZ ;  /* 0x0000001052587824 */ /* 0x000fe200078e00ff */
[-C--:B------:R-:W-:Y:S01]  /*0a50*/  LEA.HI.X R31, R40, R5.reuse, RZ, 0x1, P5 ;  /* 0x00000005281f7211 */ /* 0x080fe200028f0cff */
[----:B------:R-:W-:Y:S01]  /*0a60*/  IMAD.SHL.U32 R102, R84, 0x10, RZ ;  /* 0x0000001054667824 */ /* 0x000fe200078e00ff */
[-C--:B------:R-:W-:Y:S01]  /*0a70*/  LEA.HI.X R35, R44, R5.reuse, RZ, 0x1, P3 ;  /* 0x000000052c237211 */ /* 0x080fe200018f0cff */
[----:B------:R-:W-:Y:S01]  /*0a80*/  IMAD.WIDE.U32 R12, R93, 0x2, R12 ;  /* 0x000000025d0c7825 */ /* 0x000fe200078e000c */
[-C--:B------:R-:W-:Y:S01]  /*0a90*/  LEA R38, P0, R71, R4.reuse, 0x5 ;  /* 0x0000000447267211 */ /* 0x080fe200078028ff */
[----:B------:R-:W5:Y:S01]  /*0aa0*/  LDG.E.U16 R10, desc[UR12][R10.64] ;  /* 0x0000000c0a0a7981 */ /* 0x000f62000c1e1500 */
[-C--:B------:R-:W-:Y:S01]  /*0ab0*/  LEA R40, P5, R72, R4.reuse, 0x5 ;  /* 0x0000000448287211 */ /* 0x080fe200078a28ff */
[----:B------:R-:W-:Y:S01]  /*0ac0*/  IMAD.SHL.U32 R87, R103, 0x40, RZ ;  /* 0x0000004067577824 */ /* 0x000fe200078e00ff */
[-C--:B------:R-:W-:Y:S01]  /*0ad0*/  LEA R44, P3, R74, R4.reuse, 0x5 ;  /* 0x000000044a2c7211 */ /* 0x080fe200078628ff */
[----:B------:R-:W-:Y:S01]  /*0ae0*/  IMAD.WIDE.U32 R32, R93, 0x2, R32 ;  /* 0x000000025d207825 */ /* 0x000fe200078e0020 */
[-C--:B------:R-:W-:Y:S01]  /*0af0*/  LEA.HI.X R37, R46, R5.reuse, RZ, 0x1, P2 ;  /* 0x000000052e257211 */ /* 0x080fe200010f0cff */
[----:B------:R-:W5:Y:S01]  /*0b00*/  LDG.E.U16 R8, desc[UR12][R8.64] ;  /* 0x0000000c08087981 */ /* 0x000f62000c1e1500 */
[----:B------:R-:W-:Y:S01]  /*0b10*/  LEA R46, P2, R75, R4, 0x5 ;  /* 0x000000044b2e7211 */ /* 0x000fe200078428ff */
[----:B------:R-:W-:Y:S01]  /*0b20*/  IMAD.WIDE.U32 R66, R93, 0x2, R66 ;  /* 0x000000025d427825 */ /* 0x000fe200078e0042 */
[-C--:B------:R-:W-:Y:S01]  /*0b30*/  LEA.HI.X R39, R48, R5.reuse, RZ, 0x1, P0 ;  /* 0x0000000530277211 */ /* 0x080fe200000f0cff */
[----:B------:R-:W5:Y:S01]  /*0b40*/  LDG.E.U16 R12, desc[UR12][R12.64] ;  /* 0x0000000c0c0c7981 */ /* 0x000f62000c1e1500 */
[----:B------:R-:W-:-:S02]  /*0b50*/  LEA.HI.X R41, R50, R5, RZ, 0x1, P5 ;  /* 0x0000000532297211 */ /* 0x000fc400028f0cff */
[-C--:B------:R-:W-:Y:S02]  /*0b60*/  LEA.HI.X R45, R54, R5.reuse, RZ, 0x1, P3 ;  /* 0x00000005362d7211 */ /* 0x080fe400018f0cff */
[----:B------:R-:W-:Y:S01]  /*0b70*/  LOP3.LUT R85, R85, 0x7c, RZ, 0xfc, !PT ;  /* 0x0000007c55557812 */ /* 0x000fe200078efcff */
[----:B------:R-:W-:Y:S01]  /*0b80*/  IMAD.WIDE.U32 R34, R93, 0x2, R34 ;  /* 0x000000025d227825 */ /* 0x000fe200078e0022 */
[-C--:B------:R-:W-:Y:S01]  /*0b90*/  LEA R48, P0, R76, R4.reuse, 0x5 ;  /* 0x000000044c307211 */ /* 0x080fe200078028ff */
[----:B------:R-:W5:Y:S01]  /*0ba0*/  LDG.E.U16 R9, desc[UR12][R32.64] ;  /* 0x0000000c20097981 */ /* 0x000f62000c1e1500 */
[-C--:B------:R-:W-:Y:S01]  /*0bb0*/  LEA R50, P5, R77, R4.reuse, 0x5 ;  /* 0x000000044d327211 */ /* 0x080fe200078a28ff */
[----:B------:R-:W-:Y:S01]  /*0bc0*/  IMAD.SHL.U32 R104, R85, 0x10, RZ ;  /* 0x0000001055687824 */ /* 0x000fe200078e00ff */
[-C--:B------:R-:W-:Y:S01]  /*0bd0*/  LEA R54, P3, R79, R4.reuse, 0x5 ;  /* 0x000000044f367211 */ /* 0x080fe200078628ff */
[----:B------:R-:W-:Y:S01]  /*0be0*/  IMAD.WIDE.U32 R42, R93, 0x2, R42 ;  /* 0x000000025d2a7825 */ /* 0x000fe200078e002a */
[----:B------:R-:W-:Y:S01]  /*0bf0*/  LEA.HI.X R47, R56, R5, RZ, 0x1, P2 ;  /* 0x00000005382f7211 */ /* 0x000fe200010f0cff */
[----:B------:R2:W5:Y:S01]  /*0c00*/  LDG.E.U16 R11, desc[UR12][R34.64] ;  /* 0x0000000c220b7981 */ /* 0x000562000c1e1500 */
[----:B------:R-:W-:-:S02]  /*0c10*/  LEA R56, P2, R80, R4, 0x5 ;  /* 0x0000000450387211 */ /* 0x000fc400078428ff */
[-C--:B------:R-:W-:Y:S01]  /*0c20*/  LEA.HI.X R49, R58, R5.reuse, RZ, 0x1, P0 ;  /* 0x000000053a317211 */ /* 0x080fe200000f0cff */
[----:B------:R3:W5:Y:S01]  /*0c30*/  LDG.E.U16 R13, desc[UR12][R42.64] ;  /* 0x0000000c2a0d7981 */ /* 0x000762000c1e1500 */
[-C--:B------:R-:W-:Y:S02]  /*0c40*/  LEA.HI.X R51, R60, R5.reuse, RZ, 0x1, P5 ;  /* 0x000000053c337211 */ /* 0x080fe400028f0cff */
[-C--:B------:R-:W-:Y:S01]  /*0c50*/  LEA.HI.X R55, R64, R5.reuse, RZ, 0x1, P3 ;  /* 0x0000000540377211 */ /* 0x080fe200018f0cff */
[----:B------:R-:W-:Y:S01]  /*0c60*/  IMAD.WIDE.U32 R14, R93, 0x2, R14 ;  /* 0x000000025d0e7825 */ /* 0x000fe200078e000e */
[-C--:B------:R-:W-:Y:S01]  /*0c70*/  LEA R58, P0, R81, R4.reuse, 0x5 ;  /* 0x00000004513a7211 */ /* 0x080fe200078028ff */
[----:B------:R-:W5:Y:S01]  /*0c80*/  LDG.E.U16 R66, desc[UR12][R66.64] ;  /* 0x0000000c42427981 */ /* 0x000f62000c1e1500 */
[-C--:B------:R-:W-:Y:S02]  /*0c90*/  LEA R60, P5, R82, R4.reuse, 0x5 ;  /* 0x00000004523c7211 */ /* 0x080fe400078a28ff */
[-C--:B------:R-:W-:Y:S01]  /*0ca0*/  LEA R64, P3, R84, R4.reuse, 0x5 ;  /* 0x0000000454407211 */ /* 0x080fe200078628ff */
[----:B------:R-:W-:Y:S01]  /*0cb0*/  IMAD.WIDE.U32 R16, R93, 0x2, R16 ;  /* 0x000000025d107825 */ /* 0x000fe200078e0010 */
[----:B------:R-:W-:Y:S01]  /*0cc0*/  LEA.HI.X R57, R106, R5, RZ, 0x1, P2 ;  /* 0x000000056a397211 */ /* 0x000fe200010f0cff */
[----:B------:R-:W5:Y:S01]  /*0cd0*/  LDG.E.U16 R14, desc[UR12][R14.64] ;  /* 0x0000000c0e0e7981 */ /* 0x000f62000c1e1500 */
[----:B------:R-:W-:-:S02]  /*0ce0*/  LEA R4, P2, R85, R4, 0x5 ;  /* 0x0000000455047211 */ /* 0x000fc400078428ff */
[-C--:B------:R-:W-:Y:S01]  /*0cf0*/  LEA.HI.X R59, R86, R5.reuse, RZ, 0x1, P0 ;  /* 0x00000005563b7211 */ /* 0x080fe200000f0cff */
[----:B------:R-:W-:Y:S01]  /*0d00*/  IMAD.SHL.U32 R86, R91, 0x2, RZ ;  /* 0x000000025b567824 */ /* 0x000fe200078e00ff */
[-C--:B------:R-:W-:Y:S01]  /*0d10*/  LEA.HI.X R61, R88, R5.reuse, RZ, 0x1, P5 ;  /* 0x00000005583d7211 */ /* 0x080fe200028f0cff */
[----:B------:R-:W-:Y:S01]  /*0d20*/  IMAD.WIDE.U32 R18, R93, 0x2, R18 ;  /* 0x000000025d127825 */ /* 0x000fe200078e0012 */
[-C--:B------:R-:W-:Y:S01]  /*0d30*/  LEA.HI.X R65, R102, R5.reuse, RZ, 0x1, P3 ;  /* 0x0000000566417211 */ /* 0x080fe200018f0cff */
[----:B------:R-:W5:Y:S01]  /*0d40*/  LDG.E.U16 R16, desc[UR12][R16.64] ;  /* 0x0000000c10107981 */ /* 0x000f62000c1e1500 */
[----:B------:R-:W-:Y:S02]  /*0d50*/  LEA.HI.X R5, R104, R5, RZ, 0x1, P2 ;  /* 0x0000000568057211 */ /* 0x000fe400010f0cff */
[-C--:B--2---:R-:W-:Y:S01]  /*0d60*/  LEA R34, P0, R91, R22.reuse, 0x2 ;  /* 0x000000165b227211 */ /* 0x084fe200078010ff */
[C---:B------:R-:W-:Y:S01]  /*0d70*/  IMAD.SHL.U32 R88, R89.reuse, 0x40, RZ ;  /* 0x0000004059587824 */ /* 0x040fe200078e00ff */
[-C--:B------:R-:W-:Y:S01]  /*0d80*/  LEA R32, P2, R89, R22.reuse, 0x7 ;  /* 0x0000001659207211 */ /* 0x080fe200078438ff */
[----:B---3--:R-:W-:Y:S01]  /*0d90*/  IMAD.WIDE.U32 R42, R93, 0x2, R4 ;  /* 0x000000025d2a7825 */ /* 0x008fe200078e0004 */
[-C--:B------:R-:W-:Y:S01]  /*0da0*/  LEA.HI.X R35, R86, R23.reuse, RZ, 0x1, P0 ;  /* 0x0000001756237211 */ /* 0x080fe200000f0cff */
[----:B------:R-:W5:Y:S01]  /*0db0*/  LDG.E.U16 R18, desc[UR12][R18.64] ;  /* 0x0000000c12127981 */ /* 0x000f62000c1e1500 */
[----:B------:R-:W-:Y:S01]  /*0dc0*/  LOP3.LUT R102, R90, 0x1f, RZ, 0xc0, !PT ;  /* 0x0000001f5a667812 */ /* 0x000fe200078ec0ff */
[----:B------:R-:W-:Y:S01]  /*0dd0*/  IMAD.SHL.U32 R89, R101, 0x40, RZ ;  /* 0x0000004065597824 */ /* 0x000fe200078e00ff */
[-C--:B------:R-:W-:Y:S01]  /*0de0*/  LEA R4, P0, R103, R22.reuse, 0x7 ;  /* 0x0000001667047211 */ /* 0x080fe200078038ff */
[----:B------:R-:W-:Y:S01]  /*0df0*/  IMAD.WIDE.U32 R20, R93, 0x2, R20 ;  /* 0x000000025d147825 */ /* 0x000fe200078e0014 */
[----:B------:R-:W-:Y:S01]  /*0e00*/  LEA R22, P3, R101, R22, 0x7 ;  /* 0x0000001665167211 */ /* 0x000fe200078638ff */
[----:B------:R-:W5:Y:S01]  /*0e10*/  LDG.E.U16 R42, desc[UR12][R42.64] ;  /* 0x0000000c2a2a7981 */ /* 0x000f62000c1e1500 */
[-C--:B------:R-:W-:Y:S01]  /*0e20*/  LEA.HI.X R5, R87, R23.reuse, RZ, 0x1, P0 ;  /* 0x0000001757057211 */ /* 0x080fe200000f0cff */
[----:B------:R-:W-:Y:S01]  /*0e30*/  IMAD.WIDE.U32 R34, R102, 0x2, R34 ;  /* 0x0000000266227825 */ /* 0x000fe200078e0022 */
[-C--:B------:R-:W-:Y:S01]  /*0e40*/  LEA.HI.X R33, R88, R23.reuse, RZ, 0x1, P2 ;  /* 0x0000001758217211 */ /* 0x080fe200010f0cff */
[----:B------:R-:W5:Y:S01]  /*0e50*/  LDG.E.U16 R20, desc[UR12][R20.64] ;  /* 0x0000000c14147981 */ /* 0x000f62000c1e1500 */
[----:B------:R-:W-:Y:S01]  /*0e60*/  LEA.HI.X R23, R89, R23, RZ, 0x1, P3 ;  /* 0x0000001759177211 */ /* 0x000fe200018f0cff */
[----:B------:R-:W-:-:S02]  /*0e70*/  IMAD.WIDE.U32 R24, R93, 0x2, R24 ;  /* 0x000000025d187825 */ /* 0x000fc400078e0018 */
[----:B------:R-:W5:Y:S02]  /*0e80*/  LDG.E.U16 R15, desc[UR12][R34.64] ;  /* 0x0000000c220f7981 */ /* 0x000f64000c1e1500 */
[C---:B------:R-:W-:Y:S02]  /*0e90*/  IMAD.WIDE.U32 R26, R93.reuse, 0x2, R26 ;  /* 0x000000025d1a7825 */ /* 0x040fe400078e001a */
[----:B------:R2:W5:Y:S02]  /*0ea0*/  LDG.E.U16 R17, desc[UR12][R34.64+0x40] ;  /* 0x0000400c22117981 */ /* 0x000564000c1e1500 */
[----:B------:R-:W-:-:S04]  /*0eb0*/  IMAD.WIDE.U32 R28, R93, 0x2, R28 ;  /* 0x000000025d1c7825 */ /* 0x000fc800078e001c */
[C---:B------:R-:W-:Y:S01]  /*0ec0*/  IMAD.WIDE.U32 R52, R93.reuse, 0x2, R52 ;  /* 0x000000025d347825 */ /* 0x040fe200078e0034 */
[----:B------:R3:W5:Y:S03]  /*0ed0*/  LDG.E.U16 R24, desc[UR12][R24.64] ;  /* 0x0000000c18187981 */ /* 0x000766000c1e1500 */
[C---:B------:R-:W-:Y:S01]  /*0ee0*/  IMAD.WIDE.U32 R30, R93.reuse, 0x2, R30 ;  /* 0x000000025d1e7825 */ /* 0x040fe200078e001e */
[----:B--2---:R-:W-:Y:S01]  /*0ef0*/  SHF.R.U32.HI R34, RZ, 0x5, R90 ;  /* 0x00000005ff227819 */ /* 0x004fe2000001165a */
[----:B------:R3:W5:Y:S02]  /*0f00*/  LDG.E.U16 R26, desc[UR12][R26.64] ;  /* 0x0000000c1a1a7981 */ /* 0x000764000c1e1500 */
[----:B------:R-:W-:-:S04]  /*0f10*/  IMAD.WIDE.U32 R36, R93, 0x2, R36 ;  /* 0x000000025d247825 */ /* 0x000fc800078e0024 */
[C---:B------:R-:W-:Y:S01]  /*0f20*/  IMAD.WIDE.U32 R38, R93.reuse, 0x2, R38 ;  /* 0x000000025d267825 */ /* 0x040fe200078e0026 */
[----:B------:R3:W5:Y:S03]  /*0f30*/  LDG.E.U16 R28, desc[UR12][R28.64] ;  /* 0x0000000c1c1c7981 */ /* 0x000766000c1e1500 */
        /* <DEDUP_REMOVED lines=20> */
[----:B------:R-:W-:Y:S01]  /*1080*/  IMAD.WIDE.U32 R64, R93, 0x2, R64 ;  /* 0x000000025d407825 */ /* 0x000fe200078e0040 */
[----:B------:R3:W5:Y:S03]  /*1090*/  LDG.E.U16 R56, desc[UR12][R56.64] ;  /* 0x0000000c38387981 */ /* 0x000766000c1e1500 */
[C---:B------:R-:W-:Y:S01]  /*10a0*/  IMAD.WIDE.U32 R4, R102.reuse, 0x2, R4 ;  /* 0x0000000266047825 */ /* 0x040fe200078e0004 */
[----:B------:R3:W5:Y:S03]  /*10b0*/  LDG.E.U16 R58, desc[UR12][R58.64] ;  /* 0x0000000c3a3a7981 */ /* 0x000766000c1e1500 */
[C---:B------:R-:W-:Y:S01]  /*10c0*/  IMAD.WIDE.U32 R32, R102.reuse, 0x2, R32 ;  /* 0x0000000266207825 */ /* 0x040fe200078e0020 */
[----:B------:R3:W5:Y:S03]  /*10d0*/  LDG.E.U16 R60, desc[UR12][R60.64] ;  /* 0x0000000c3c3c7981 */ /* 0x000766000c1e1500 */
[----:B------:R-:W-:Y:S01]  /*10e0*/  IMAD.WIDE.U32 R22, R102, 0x2, R22 ;  /* 0x0000000266167825 */ /* 0x000fe200078e0016 */
[----:B------:R3:W5:Y:S01]  /*10f0*/  LDG.E.U16 R62, desc[UR12][R62.64] ;  /* 0x0000000c3e3e7981 */ /* 0x000762000c1e1500 */
[----:B------:R-:W-:-:S02]  /*1100*/  R2UR UR8, R34 ;  /* 0x00000000220872ca */ /* 0x000fc400000e0000 */
[----:B-1----:R-:W-:Y:S01]  /*1110*/  R2UR UR11, R92 ;  /* 0x000000005c0b72ca */ /* 0x002fe200000e0000 */
[----:B------:R3:W5:Y:S01]  /*1120*/  LDG.E.U16 R64, desc[UR12][R64.64] ;  /* 0x0000000c40407981 */ /* 0x000762000c1e1500 */
[----:B------:R-:W-:-:S03]  /*1130*/  IMAD R93, R93, 0x2, R91 ;  /* 0x000000025d5d7824 */ /* 0x000fc600078e025b */
[----:B------:R3:W5:Y:S04]  /*1140*/  LDG.E.U16 R19, desc[UR12][R4.64] ;  /* 0x0000000c04137981 */ /* 0x000768000c1e1500 */
[----:B------:R3:W5:Y:S04]  /*1150*/  LDG.E.U16 R21, desc[UR12][R4.64+0x40] ;  /* 0x0000400c04157981 */ /* 0x000768000c1e1500 */
[----:B------:R3:W5:Y:S04]  /*1160*/  LDG.E.U16 R25, desc[UR12][R32.64] ;  /* 0x0000000c20197981 */ /* 0x000768000c1e1500 */
[----:B------:R3:W5:Y:S04]  /*1170*/  LDG.E.U16 R27, desc[UR12][R32.64+0x40] ;  /* 0x0000400c201b7981 */ /* 0x000768000c1e1500 */
[----:B------:R3:W5:Y:S04]  /*1180*/  LDG.E.U16 R29, desc[UR12][R22.64] ;  /* 0x0000000c161d7981 */ /* 0x000768000c1e1500 */
[----:B------:R3:W5:Y:S01]  /*1190*/  LDG.E.U16 R31, desc[UR12][R22.64+0x40] ;  /* 0x0000400c161f7981 */ /* 0x000762000c1e1500 */
[----:B------:R-:W-:Y:S05]  /*11a0*/  @P1 BRA `(.L_x_5) ;  /* 0x0000000000181947 */ /* 0x000fea0003800000 */
[----:B------:R-:W-:Y:S01]  /*11b0*/  ELECT P0, URZ, PT ;  /* 0x0000000000ff782f */ /* 0x000fe20003800000 */
[----:B---3--:R-:W-:Y:S01]  /*11c0*/  IMAD.MOV.U32 R4, RZ, RZ, 0x1 ;  /* 0x00000001ff047424 */ /* 0x008fe200078e00ff */
[----:B------:R-:W-:Y:S01]  /*11d0*/  UMOV UR4, 0x40 ;  /* 0x0000004000047882 */ /* 0x000fe20000000000 */
[----:B------:R-:W-:Y:S01]  /*11e0*/  UVIRTCOUNT.DEALLOC.SMPOOL 0x80 ;  /* 0x000000800000784c */ /* 0x000fe20000000000 */
[----:B------:R-:W-:-:S09]  /*11f0*/  ULEA UR4, UR9, UR4, 0x18 ;  /* 0x0000000409047291 */ /* 0x000fd2000f8ec0ff */
[----:B------:R1:W-:Y:S03]  /*1200*/  @P0 STS.U8 [UR4], R4 ;  /* 0x00000004ff000988 */ /* 0x0003e60008000004 */
.L_x_5:
[C---:B------:R-:W-:Y:S01]  /*1210*/  LOP3.LUT P2, RZ, R90.reuse, 0x7f, RZ, 0xc0, !PT ;  /* 0x0000007f5aff7812 */ /* 0x040fe2000784c0ff */
[----:B-----5:R2:W-:Y:S01]  /*1220*/  STS.U16 [R93+UR10+0x700], R9 ;  /* 0x000700095d007988 */ /* 0x0205e2000800040a */
[----:B------:R-:W-:Y:S01]  /*1230*/  UMOV UR4, 0x1 ;  /* 0x0000000100047882 */ /* 0x000fe20000000000 */
[----:B---3--:R-:W-:Y:S02]  /*1240*/  LOP3.LUT R5, R93, 0x10, RZ, 0x3c, !PT ;  /* 0x000000105d057812 */ /* 0x008fe400078e3cff */
[----:B------:R-:W-:Y:S01]  /*1250*/  SHF.R.U32.HI R92, RZ, 0x1, R91 ;  /* 0x00000001ff5c7819 */ /* 0x000fe2000001165b */
[----:B------:R-:W-:Y:S01]  /*1260*/  STS.U16 [R93+UR10+0x100], R8 ;  /* 0x000100085d007988 */ /* 0x000fe2000800040a */
[----:B-1----:R-:W-:-:S03]  /*1270*/  LOP3.LUT R4, R90, 0x7f, RZ, 0xc0, !PT ;  /* 0x0000007f5a047812 */ /* 0x002fc600078ec0ff */
[----:B------:R-:W-:Y:S01]  /*1280*/  STS.U16 [R93+UR10+0x200], R12 ;  /* 0x0002000c5d007988 */ /* 0x000fe2000800040a */
[----:B--2---:R-:W-:Y:S02]  /*1290*/  IMAD R9, R91, 0x2, R102 ;  /* 0x000000025b097824 */ /* 0x004fe400078e0266 */
[----:B------:R-:W-:Y:S01]  /*12a0*/  VOTEU.ALL UP0, P2 ;  /* 0x0000000000ff7886 */ /* 0x000fe20001000000 */
[----:B------:R-:W-:Y:S01]  /*12b0*/  STS.U16 [R93+UR10+0x300], R16 ;  /* 0x000300105d007988 */ /* 0x000fe2000800040a */
[----:B------:R-:W-:Y:S01]  /*12c0*/  IMAD.SHL.U32 R9, R9, 0x2, RZ ;  /* 0x0000000209097824 */ /* 0x000fe200078e00ff */
[----:B------:R-:W-:Y:S02]  /*12d0*/  VOTEU.ALL UP1, P2 ;  /* 0x0000000000ff7886 */ /* 0x000fe40001020000 */
[----:B------:R-:W-:-:S04]  /*12e0*/  @!UP0 UIADD3 UR4, UPT, UPT, -UR4, 0x100000, URZ ;  /* 0x0010000004048890 */ /* 0x000fc8000fffe1ff */
[----:B------:R-:W-:Y:S02]  /*12f0*/  @!UP0 USHF.L.U32 UR5, UR4, 0xb, URZ ;  /* 0x0000000b04058899 */ /* 0x000fe400080006ff */
[----:B------:R-:W-:Y:S01]  /*1300*/  @!UP0 USHF.L.U32 UR4, UR4, 0x1, URZ ;  /* 0x0000000104048899 */ /* 0x000fe200080006ff */
[----:B------:R-:W-:Y:S01]  /*1310*/  STS.U16 [R93+UR10+0x400], R20 ;  /* 0x000400145d007988 */ /* 0x000fe2000800040a */
[----:B------:R-:W-:-:S03]  /*1320*/  UISETP.NE.U32.AND UP0, UPT, UR8, URZ, UPT ;  /* 0x000000ff0800728c */ /* 0x000fc6000bf05070 */
[----:B------:R-:W-:Y:S04]  /*1330*/  STS.U16 [R93+UR10+0x500], R24 ;  /* 0x000500185d007988 */ /* 0x000fe8000800040a */
        /* <DEDUP_REMOVED lines=9> */
[----:B------:R-:W-:Y:S04]  /*13d0*/  STS.U16 [R93+UR10], R66 ;  /* 0x000000425d007988 */ /* 0x000fe8000800040a */
[----:B------:R1:W-:Y:S04]  /*13e0*/  STS.U16 [R5+UR10+0x80], R6 ;  /* 0x0000800605007988 */ /* 0x0003e8000800040a */
[----:B------:R2:W-:Y:S04]  /*13f0*/  STS.U16 [R5+UR10+0x180], R10 ;  /* 0x0001800a05007988 */ /* 0x0005e8000800040a */
[----:B------:R2:W-:Y:S01]  /*1400*/  STS.U16 [R5+UR10+0x280], R14 ;  /* 0x0002800e05007988 */ /* 0x0005e2000800040a */
[----:B-1----:R-:W-:-:S03]  /*1410*/  LOP3.LUT R6, R9, R92, RZ, 0x3c, !PT ;  /* 0x0000005c09067212 */ /* 0x002fc600078e3cff */
[----:B------:R2:W-:Y:S04]  /*1420*/  STS.U16 [R5+UR10+0x380], R18 ;  /* 0x0003801205007988 */ /* 0x0005e8000800040a */
        /* <DEDUP_REMOVED lines=19> */
[----:B------:R2:W-:Y:S01]  /*1560*/  STS.U16 [R6+UR10+0x1600], R31 ;  /* 0x0016001f06007988 */ /* 0x0005e2000800040a */
[----:B------:R1:W-:Y:S06]  /*1570*/  MEMBAR.ALL.CTA ;  /* 0x0000000000007992 */ /* 0x0003ec0000008000 */
[----:B-1----:R-:W-:Y:S04]  /*1580*/  FENCE.VIEW.ASYNC.S ;  /* 0x00000000000073c6 */ /* 0x002fe80000000000 */
[----:B------:R-:W1:Y:S02]  /*1590*/  FENCE.VIEW.ASYNC.S ;  /* 0x00000000000073c6 */ /* 0x000e640000000000 */
[----:B-1----:R2:W1:Y:S02]  /*15a0*/  @!UP1 SYNCS.EXCH.64 URZ, [UR10+0x1800], UR4 ;  /* 0x001800040aff95b2 */ /* 0x0024640008000100 */
[----:B-1----:R-:W-:Y:S06]  /*15b0*/  BAR.SYNC.DEFER_BLOCKING 0x0 ;  /* 0x0000000000007b1d */ /* 0x002fec0000010000 */
[----:B--2---:R-:W-:Y:S05]  /*15c0*/  BRA.U UP0, `(.L_x_6) ;  /* 0x00000001002c7547 */ /* 0x004fea000b800000 */
[----:B------:R-:W-:Y:S02]  /*15d0*/  UIADD3 UR4, UPT, UPT, UR10, 0x1000, URZ ;  /* 0x000010000a047890 */ /* 0x000fe4000fffe0ff */
[----:B------:R-:W-:Y:S02]  /*15e0*/  USHF.R.U32.HI UR5, URZ, 0x4, UR10 ;  /* 0x00000004ff057899 */ /* 0x000fe4000801160a */
[----:B------:R-:W-:Y:S02]  /*15f0*/  USHF.R.U32.HI UR6, URZ, 0x4, UR4 ;  /* 0x00000004ff067899 */ /* 0x000fe40008011604 */
[----:B------:R-:W-:Y:S02]  /*1600*/  USGXT.U32 UR4, UR5, 0xe ;  /* 0x0000000e0504789a */ /* 0x000fe40008000000 */
[----:B------:R-:W-:Y:S01]  /*1610*/  USGXT.U32 UR6, UR6, 0xe ;  /* 0x0000000e0606789a */ /* 0x000fe20008000000 */
[----:B------:R-:W-:Y:S01]  /*1620*/  UMOV UR14, 0x0 ;  /* 0x00000000000e7882 */ /* 0x000fe20000000000 */
[----:B------:R-:W-:Y:S01]  /*1630*/  UMOV UR15, 0x8110490 ;  /* 0x08110490000f7882 */ /* 0x000fe20000000000 */
[----:B------:R-:W-:Y:S01]  /*1640*/  UMOV UR5, 0xc0004010 ;  /* 0xc000401000057882 */ /* 0x000fe20000000000 */
[----:B------:R-:W-:-:S05]  /*1650*/  UMOV UR7, 0x40004040 ;  /* 0x4000404000077882 */ /* 0x000fca0000000000 */
[----:B------:R1:W-:Y:S01]  /*1660*/  UTCHMMA gdesc[UR4], gdesc[UR6], tmem[UR11], tmem[UR14], idesc[UR15], !UPT ;  /* 0x00ff0e06040075ea */ /* 0x0003e2000f80000b */
[----:B------:R-:W-:Y:S02]  /*1670*/  NOP ;  /* 0x0000000000007918 */ /* 0x000fe40000000000 */
.L_x_6:
[----:B------:R-:W-:Y:S02]  /*1680*/  ELECT P0, URZ, PT ;  /* 0x0000000000ff782f */ /* 0x000fe40003800000 */
[----:B------:R-:W-:Y:S01]  /*1690*/  SHF.R.S32.HI R101, RZ, 0x3, R90 ;  /* 0x00000003ff657819 */ /* 0x000fe2000001145a */
[----:B-1----:R-:W-:Y:S01]  /*16a0*/  UIADD3 UR4, UPT, UPT, UR10, 0x1800, URZ ;  /* 0x000018000a047890 */ /* 0x002fe2000fffe0ff */
[----:B------:R-:W-:Y:S01]  /*16b0*/  ISETP.LT.U32.AND P0, PT, R4, 0x20, P0 ;  /* 0x000000200400780c */ /* 0x000fe20000701070 */
[----:B------:R-:W-:-:S12]  /*16c0*/  UMOV UR5, URZ ;  /* 0x000000ff00057c82 */ /* 0x000fd80008000000 */
[----:B------:R-:W-:Y:S01]  /*16d0*/  VOTEU.ANY UP0, P0 ;  /* 0x0000000000ff7886 */ /* 0x000fe20000000100 */
[----:B------:R-:W-:-:S04]  /*16e0*/  VOTEU.ANY UP1, P0 ;  /* 0x0000000000ff7886 */ /* 0x000fc80000020100 */
[----:B------:R-:W-:Y:S01]  /*16f0*/  @UP0 UMOV UR5, UR4 ;  /* 0x0000000400050c82 */ /* 0x000fe20008000000 */
[----:B------:R-:W-:Y:S01]  /*1700*/  USHF.L.U32 UR4, UR8, 0x15, URZ ;  /* 0x0000001508047899 */ /* 0x000fe200080006ff */
[----:B------:R1:W-:Y:S01]  /*1710*/  @UP1 UTCBAR [UR5], URZ ;  /* 0x000000ff050013e9 */ /* 0x0003e200080000ff */
[----:B------:R-:W-:Y:S02]  /*1720*/  BAR.SYNC.DEFER_BLOCKING 0x0 ;  /* 0x0000000000007b1d */ /* 0x000fe40000010000 */
[----:B------:R-:W-:-:S04]  /*1730*/  ULOP3.LUT UR4, UR4, 0x600000, URZ, 0xc0, !UPT ;  /* 0x0060000004047892 */ /* 0x000fc8000f8ec0ff */
[----:B------:R-:W-:Y:S01]  /*1740*/  UIADD3 UR4, UPT, UPT, UR11, UR4, URZ ;  /* 0x000000040b047290 */ /* 0x000fe2000fffe0ff */
[----:B------:R-:W2:Y:S02]  /*1750*/  SYNCS.PHASECHK.TRANS64.TRYWAIT P0, [UR10+0x1800], RZ ;  /* 0x001800ffff0075a7 */ /* 0x000ea4000800110a */
[----:B-12---:R-:W-:Y:S09]  /*1760*/  @!P0 BRA `(.L_x_7) ;  /* 0x00000014000c8947 */ /* 0x006ff20003800000 */
.L_x_11:
[----:B------:R-:W-:Y:S01]  /*1770*/  BAR.SYNC.DEFER_BLOCKING 0x0 ;  /* 0x0000000000007b1d */ /* 0x000fe20000010000 */
[C---:B------:R-:W-:Y:S01]  /*1780*/  LOP3.LUT R104, R90.reuse, 0x7, RZ, 0xc0, !PT ;  /* 0x000000075a687812 */ /* 0x040fe200078ec0ff */
[----:B------:R-:W-:Y:S01]  /*1790*/  IMAD.SHL.U32 R93, R90, 0x10, RZ ;  /* 0x000000105a5d7824 */ /* 0x000fe200078e00ff */
[----:B------:R-:W-:Y:S01]  /*17a0*/  SGXT R101, R101, 0x1 ;  /* 0x000000016565781a */ /* 0x000fe20000000200 */
[----:B------:R-:W-:Y:S02]  /*17b0*/  IMAD.SHL.U32 R111, R86, 0x4, RZ ;  /* 0x00000004566f7824 */ /* 0x000fe400078e00ff */
[----:B------:R-:W-:Y:S01]  /*17c0*/  IMAD R91, R91, 0x4, R104 ;  /* 0x000000045b5b7824 */ /* 0x000fe200078e0268 */
[----:B------:R-:W-:Y:S01]  /*17d0*/  LOP3.LUT R101, R92, 0x2040, R101, 0xf8, !PT ;  /* 0x000020405c657812 */ /* 0x000fe200078ef865 */
[----:B------:R-:W1:Y:S01]  /*17e0*/  LDTM.x64 R4, tmem[UR4] ;  /* 0x00000004000479ee */ /* 0x000e620008340000 */
[----:B------:R-:W-:Y:S01]  /*17f0*/  LOP3.LUT R93, R93, 0x7f0, RZ, 0xc0, !PT ;  /* 0x000007f05d5d7812 */ /* 0x000fe200078ec0ff */
[----:B------:R-:W-:Y:S01]  /*1800*/  IMAD.SHL.U32 R92, R91, 0x10, RZ ;  /* 0x000000105b5c7824 */ /* 0x000fe200078e00ff */
[----:B------:R-:W2:Y:S01]  /*1810*/  LDCU.64 UR4, c[0x0][0x390] ;  /* 0x00007200ff0477ac */ /* 0x000ea20008000a00 */
[----:B------:R-:W-:-:S02]  /*1820*/  IMAD.SHL.U32 R91, R90, 0x8, RZ ;  /* 0x000000085a5b7824 */ /* 0x000fc400078e00ff */
[----:B------:R-:W-:Y:S01]  /*1830*/  IMAD R90, R104, 0x800, R93 ;  /* 0x00000800685a7824 */ /* 0x000fe200078e025d */
[----:B------:R-:W-:Y:S01]  /*1840*/  LOP3.LUT R101, R101, R92, RZ, 0x3c, !PT ;  /* 0x0000005c65657212 */ /* 0x000fe200078e3cff */
[----:B------:R-:W-:Y:S01]  /*1850*/  IMAD.SHL.U32 R86, R100, 0x40, RZ ;  /* 0x0000004064567824 */ /* 0x000fe200078e00ff */
[----:B------:R-:W-:Y:S01]  /*1860*/  LOP3.LUT R92, R91, 0x80, RZ, 0xc0, !PT ;  /* 0x000000805b5c7812 */ /* 0x000fe200078ec0ff */
[----:B------:R-:W-:Y:S01]  /*1870*/  IMAD.SHL.U32 R102, R102, 0x4, RZ ;  /* 0x0000000466667824 */ /* 0x000fe200078e00ff */
[----:B------:R-:W-:Y:S01]  /*1880*/  LOP3.LUT R91, R90, 0x10, RZ, 0x3c, !PT ;  /* 0x000000105a5b7812 */ /* 0x000fe200078e3cff */
[----:B------:R-:W-:Y:S01]  /*1890*/  IMAD.SHL.U32 R108, R76, 0x40, RZ ;  /* 0x000000404c6c7824 */ /* 0x000fe200078e00ff */
[----:B------:R-:W-:Y:S02]  /*18a0*/  IADD3 R92, PT, PT, R101, UR10, R92 ;  /* 0x0000000a655c7c10 */ /* 0x000fe4000fffe05c */
[C---:B------:R-:W-:Y:S01]  /*18b0*/  LOP3.LUT R93, R90.reuse, 0x20, RZ, 0x3c, !PT ;  /* 0x000000205a5d7812 */ /* 0x040fe200078e3cff */
[----:B------:R-:W1:Y:S01]  /*18c0*/  @!P2 SYNCS.CCTL.IV [UR10+0x1800] ;  /* 0x00180000ff00a9b1 */ /* 0x000e62000800000a */
[----:B------:R-:W-:Y:S01]  /*18d0*/  NOP ;  /* 0x0000000000007918 */ /* 0x000fe20000000000 */
[----:B-1----:R-:W-:Y:S01]  /*18e0*/  BAR.SYNC.DEFER_BLOCKING 0x0 ;  /* 0x0000000000007b1d */ /* 0x002fe20000010000 */
[----:B------:R-:W-:-:S02]  /*18f0*/  LOP3.LUT R101, R90, 0x30, RZ, 0x3c, !PT ;  /* 0x000000305a657812 */ /* 0x000fc400078e3cff */
[C---:B------:R-:W-:Y:S02]  /*1900*/  LOP3.LUT R103, R90.reuse, 0x40, RZ, 0x3c, !PT ;  /* 0x000000405a677812 */ /* 0x040fe400078e3cff */
[C---:B------:R-:W-:Y:S02]  /*1910*/  LOP3.LUT R104, R90.reuse, 0x50, RZ, 0x3c, !PT ;  /* 0x000000505a687812 */ /* 0x040fe400078e3cff */
[C---:B------:R-:W-:Y:S02]  /*1920*/  LOP3.LUT R105, R90.reuse, 0x60, RZ, 0x3c, !PT ;  /* 0x000000605a697812 */ /* 0x040fe400078e3cff */
[----:B------:R-:W-:Y:S02]  /*1930*/  LOP3.LUT R106, R90, 0x70, RZ, 0x3c, !PT ;  /* 0x000000705a6a7812 */ /* 0x000fe400078e3cff */
[----:B--2---:R-:W-:Y:S01]  /*1940*/  LEA R109, P0, R100, UR4, 0x8 ;  /* 0x00000004646d7c11 */ /* 0x004fe2000f8040ff */
[----:B------:R-:W-:Y:S04]  /*1950*/  STS.128 [R90+UR10], R4 ;  /* 0x000000045a007988 */ /* 0x000fe80008000c0a */
[----:B------:R-:W-:Y:S04]  /*1960*/  STS.128 [R91+UR10], R8 ;  /* 0x000000085b007988 */ /* 0x000fe80008000c0a */
[----:B------:R-:W-:Y:S04]  /*1970*/  STS.128 [R93+UR10], R12 ;  /* 0x0000000c5d007988 */ /* 0x000fe80008000c0a */
[----:B------:R-:W-:Y:S04]  /*1980*/  STS.128 [R101+UR10], R16 ;  /* 0x0000001065007988 */ /* 0x000fe80008000c0a */
[----:B------:R-:W-:Y:S04]  /*1990*/  STS.128 [R103+UR10], R20 ;  /* 0x0000001467007988 */ /* 0x000fe80008000c0a */
[----:B------:R-:W-:Y:S04]  /*19a0*/  STS.128 [R104+UR10], R24 ;  /* 0x0000001868007988 */ /* 0x000fe80008000c0a */
[----:B------:R-:W-:Y:S04]  /*19b0*/  STS.128 [R105+UR10], R28 ;  /* 0x0000001c69007988 */ /* 0x000fe80008000c0a */
[----:B------:R-:W-:Y:S01]  /*19c0*/  STS.128 [R106+UR10], R32 ;  /* 0x000000206a007988 */ /* 0x000fe20008000c0a */
[----:B------:R-:W-:Y:S06]  /*19d0*/  BAR.SYNC.DEFER_BLOCKING 0x0 ;  /* 0x0000000000007b1d */ /* 0x000fec0000010000 */
[----:B------:R-:W1:Y:S04]  /*19e0*/  LDSM.16.M88.4 R4, [R92] ;  /* 0x000000005c04783b */ /* 0x000e680000000200 */
[----:B------:R-:W-:Y:S04]  /*19f0*/  LDSM.16.M88.4 R8, [R92+0x100] ;  /* 0x000100005c08783b */ /* 0x000fe80000000200 */
[----:B------:R-:W-:Y:S04]  /*1a00*/  LDSM.16.M88.4 R12, [R92+0x200] ;  /* 0x000200005c0c783b */ /* 0x000fe80000000200 */
[----:B------:R-:W-:Y:S04]  /*1a10*/  LDSM.16.M88.4 R16, [R92+0x300] ;  /* 0x000300005c10783b */ /* 0x000fe80000000200 */
[----:B------:R-:W-:Y:S04]  /*1a20*/  LDSM.16.M88.4 R20, [R92+0x400] ;  /* 0x000400005c14783b */ /* 0x000fe80000000200 */
[----:B------:R-:W-:Y:S04]  /*1a30*/  LDSM.16.M88.4 R24, [R92+0x500] ;  /* 0x000500005c18783b */ /* 0x000fe80000000200 */
[----:B------:R-:W-:Y:S04]  /*1a40*/  LDSM.16.M88.4 R28, [R92+0x600] ;  /* 0x000600005c1c783b */ /* 0x000fe80000000200 */
[----:B------:R-:W-:Y:S01]  /*1a50*/  LDSM.16.M88.4 R32, [R92+0x700] ;  /* 0x000700005c20783b */ /* 0x000fe20000000200 */
[----:B------:R-:W-:Y:S06]  /*1a60*/  BAR.SYNC.DEFER_BLOCKING 0x0 ;  /* 0x0000000000007b1d */ /* 0x000fec0000010000 */
[----:B------:R2:W-:Y:S04]  /*1a70*/  STS.128 [R90+UR10], R36 ;  /* 0x000000245a007988 */ /* 0x0005e80008000c0a */
[----:B------:R3:W-:Y:S04]  /*1a80*/  STS.128 [R91+UR10], R40 ;  /* 0x000000285b007988 */ /* 0x0007e80008000c0a */
[----:B------:R4:W-:Y:S04]  /*1a90*/  STS.128 [R93+UR10], R44 ;  /* 0x0000002c5d007988 */ /* 0x0009e80008000c0a */
[----:B------:R5:W-:Y:S04]  /*1aa0*/  STS.128 [R101+UR10], R48 ;  /* 0x0000003065007988 */ /* 0x000be80008000c0a */
[----:B------:R-:W-:Y:S01]  /*1ab0*/  STS.128 [R103+UR10], R52 ;  /* 0x0000003467007988 */ /* 0x000fe20008000c0a */
[C---:B--2---:R-:W-:Y:S01]  /*1ac0*/  IMAD.SHL.U32 R38, R98.reuse, 0x40, RZ ;  /* 0x0000004062267824 */ /* 0x044fe200078e00ff */
[----:B------:R-:W-:Y:S01]  /*1ad0*/  LEA R98, P4, R98, UR4, 0x8 ;  /* 0x0000000462627c11 */ /* 0x000fe2000f8840ff */
[----:B------:R-:W-:Y:S01]  /*1ae0*/  IMAD.SHL.U32 R37, R99, 0x40, RZ ;  /* 0x0000004063257824 */ /* 0x000fe200078e00ff */
[----:B------:R-:W-:Y:S01]  /*1af0*/  STS.128 [R104+UR10], R56 ;  /* 0x0000003868007988 */ /* 0x000fe20008000c0a */
[C---:B---3--:R-:W-:Y:S01]  /*1b00*/  IMAD.SHL.U32 R40, R97.reuse, 0x40, RZ ;  /* 0x0000004061287824 */ /* 0x048fe200078e00ff */
[----:B------:R-:W-:Y:S01]  /*1b10*/  LEA R97, P6, R97, UR4, 0x8 ;  /* 0x0000000461617c11 */ /* 0x000fe2000f8c40ff */
[C---:B------:R-:W-:Y:S01]  /*1b20*/  IMAD.SHL.U32 R41, R96.reuse, 0x40, RZ ;  /* 0x0000004060297824 */ /* 0x040fe200078e00ff */
[----:B------:R2:W-:Y:S01]  /*1b30*/  STS.128 [R105+UR10], R60 ;  /* 0x0000003c69007988 */ /* 0x0005e20008000c0a */
[----:B------:R-:W-:Y:S01]  /*1b40*/  LEA R96, P2, R96, UR4, 0x8 ;  /* 0x0000000460607c11 */ /* 0x000fe2000f8440ff */
[C---:B------:R-:W-:Y:S01]  /*1b50*/  IMAD.SHL.U32 R42, R95.reuse, 0x40, RZ ;  /* 0x000000405f2a7824 */ /* 0x040fe200078e00ff */
[----:B------:R-:W-:Y:S01]  /*1b60*/  LEA.HI.X R38, R38, UR5, RZ, 0x2, P4 ;  /* 0x0000000526267c11 */ /* 0x000fe2000a0f14ff */
[----:B------:R-:W-:Y:S01]  /*1b70*/  IMAD.SHL.U32 R43, R94, 0x40, RZ ;  /* 0x000000405e2b7824 */ /* 0x000fe200078e00ff */
[----:B------:R-:W-:Y:S01]  /*1b80*/  LEA R95, P3, R95, UR4, 0x8 ;  /* 0x000000045f5f7c11 */ /* 0x000fe2000f8640ff */
[----:B----4-:R-:W-:Y:S01]  /*1b90*/  IMAD.SHL.U32 R45, R2, 0x40, RZ ;  /* 0x00000040022d7824 */ /* 0x010fe200078e00ff */
[----:B------:R-:W-:Y:S01]  /*1ba0*/  LEA.HI.X R36, R86, UR5, RZ, 0x2, P0 ;  /* 0x0000000556247c11 */ /* 0x000fe200080f14ff */
[----:B------:R-:W-:Y:S01]  /*1bb0*/  IMAD.SHL.U32 R44, R0, 0x40, RZ ;  /* 0x00000040002c7824 */ /* 0x000fe200078e00ff */
[----:B------:R-:W-:Y:S01]  /*1bc0*/  LEA R39, P4, R2, UR4, 0x8 ;  /* 0x0000000402277c11 */ /* 0x000fe2000f8840ff */
[----:B------:R-:W-:Y:S01]  /*1bd0*/  IMAD.SHL.U32 R46, R3, 0x40, RZ ;  /* 0x00000040032e7824 */ /* 0x000fe200078e00ff */
[----:B------:R-:W-:Y:S01]  /*1be0*/  LEA R94, P0, R94, UR4, 0x8 ;  /* 0x000000045e5e7c11 */ /* 0x000fe2000f8040ff */
[----:B------:R-:W-:Y:S01]  /*1bf0*/  IMAD.SHL.U32 R47, R68, 0x40, RZ ;  /* 0x00000040442f7824 */ /* 0x000fe200078e00ff */
[----:B------:R-:W-:Y:S01]  /*1c00*/  LEA.HI.X R2, R40, UR5, RZ, 0x2, P6 ;  /* 0x0000000528027c11 */ /* 0x000fe2000b0f14ff */
[----:B-----5:R-:W-:Y:S01]  /*1c10*/  IMAD.SHL.U32 R48, R69, 0x40, RZ ;  /* 0x0000004045307824 */ /* 0x020fe200078e00ff */
[----:B------:R-:W-:Y:S01]  /*1c20*/  LEA R40, P6, R3, UR4, 0x8 ;  /* 0x0000000403287c11 */ /* 0x000fe2000f8c40ff */
[----:B------:R-:W-:Y:S01]  /*1c30*/  IMAD.SHL.U32 R49, R71, 0x40, RZ ;  /* 0x0000004047317824 */ /* 0x000fe200078e00ff */
[----:B--2---:R-:W-:Y:S01]  /*1c40*/  LEA R60, P5, R99, UR4, 0x8 ;  /* 0x00000004633c7c11 */ /* 0x004fe2000f8a40ff */
[----:B------:R-:W-:Y:S01]  /*1c50*/  IMAD.SHL.U32 R50, R72, 0x40, RZ ;  /* 0x0000004048327824 */ /* 0x000fe200078e00ff */
[----:B------:R-:W-:Y:S01]  /*1c60*/  LEA.HI.X R3, R41, UR5, RZ, 0x2, P2 ;  /* 0x0000000529037c11 */ /* 0x000fe200090f14ff */
[----:B------:R-:W-:Y:S01]  /*1c70*/  IMAD.SHL.U32 R51, R73, 0x40, RZ ;  /* 0x0000004049337824 */ /* 0x000fe200078e00ff */
[----:B------:R-:W-:Y:S01]  /*1c80*/  LEA.HI.X R37, R37, UR5, RZ, 0x2, P5 ;  /* 0x0000000525257c11 */ /* 0x000fe2000a8f14ff */
[----:B------:R-:W-:Y:S01]  /*1c90*/  IMAD.SHL.U32 R52, R74, 0x40, RZ ;  /* 0x000000404a347824 */ /* 0x000fe200078e00ff */
[----:B------:R-:W-:Y:S01]  /*1ca0*/  LEA R0, P5, R0, UR4, 0x8 ;  /* 0x0000000400007c11 */ /* 0x000fe2000f8a40ff */
        /* <DEDUP_REMOVED lines=12> */
[----:B------:R2:W-:Y:S01]  /*1d70*/  STS.128 [R106+UR10], R64 ;  /* 0x000000406a007988 */ /* 0x0005e20008000c0a */
[----:B------:R-:W-:Y:S01]  /*1d80*/  LEA.HI.X R44, R45, UR5, RZ, 0x2, P4 ;  /* 0x000000052d2c7c11 */ /* 0x000fe2000a0f14ff */
[----:B------:R-:W-:Y:S01]  /*1d90*/  IMAD.SHL.U32 R104, R82, 0x40, RZ ;  /* 0x0000004052687824 */ /* 0x000fe200078e00ff */
[----:B------:R-:W-:Y:S01]  /*1da0*/  BAR.SYNC.DEFER_BLOCKING 0x0 ;  /* 0x0000000000007b1d */ /* 0x000fe20000010000 */
[----:B------:R-:W-:Y:S01]  /*1db0*/  LEA R72, P4, R72, UR4, 0x8 ;  /* 0x0000000448487c11 */ /* 0x000fe2000f8840ff */
[----:B------:R-:W-:Y:S01]  /*1dc0*/  IMAD.SHL.U32 R101, R81, 0x40, RZ ;  /* 0x0000004051657824 */ /* 0x000fe200078e00ff */
[----:B------:R-:W-:-:S02]  /*1dd0*/  LEA.HI.X R45, R46, UR5, RZ, 0x2, P6 ;  /* 0x000000052e2d7c11 */ /* 0x000fc4000b0f14ff */
[----:B------:R-:W-:Y:S02]  /*1de0*/  LEA R73, P6, R73, UR4, 0x8 ;  /* 0x0000000449497c11 */ /* 0x000fe4000f8c40ff */
[----:B------:R-:W-:Y:S02]  /*1df0*/  LEA.HI.X R46, R47, UR5, RZ, 0x2, P2 ;  /* 0x000000052f2e7c11 */ /* 0x000fe400090f14ff */
[----:B------:R-:W-:Y:S02]  /*1e00*/  LEA.HI.X R47, R48, UR5, RZ, 0x2, P3 ;  /* 0x00000005302f7c11 */ /* 0x000fe400098f14ff */
[----:B------:R-:W-:Y:S01]  /*1e10*/  LEA.HI.X R48, R49, UR5, RZ, 0x2, P5 ;  /* 0x0000000531307c11 */ /* 0x000fe2000a8f14ff */
[----:B--2---:R-:W-:Y:S01]  /*1e20*/  IMAD.SHL.U32 R106, R75, 0x40, RZ ;  /* 0x000000404b6a7824 */ /* 0x004fe200078e00ff */
[----:B------:R-:W-:Y:S02]  /*1e30*/  LEA R74, P2, R74, UR4, 0x8 ;  /* 0x000000044a4a7c11 */ /* 0x000fe4000f8440ff */
[----:B------:R-:W-:-:S02]  /*1e40*/  LEA.HI.X R49, R50, UR5, RZ, 0x2, P4 ;  /* 0x0000000532317c11 */ /* 0x000fc4000a0f14ff */
[----:B------:R-:W-:Y:S02]  /*1e50*/  LEA.HI.X R50, R51, UR5, RZ, 0x2, P6 ;  /* 0x0000000533327c11 */ /* 0x000fe4000b0f14ff */
[----:B------:R-:W-:Y:S02]  /*1e60*/  LEA R77, P5, R77, UR4, 0x8 ;  /* 0x000000044d4d7c11 */ /* 0x000fe4000f8a40ff */
[----:B------:R-:W-:Y:S02]  /*1e70*/  LEA R78, P4, R78, UR4, 0x8 ;  /* 0x000000044e4e7c11 */ /* 0x000fe4000f8840ff */
[----:B------:R-:W-:Y:S02]  /*1e80*/  LEA R79, P6, R79, UR4, 0x8 ;  /* 0x000000044f4f7c11 */ /* 0x000fe4000f8c40ff */
[----:B------:R-:W-:Y:S02]  /*1e90*/  LEA.HI.X R51, R52, UR5, RZ, 0x2, P2 ;  /* 0x0000000534337c11 */ /* 0x000fe400090f14ff */
[----:B------:R-:W-:-:S02]  /*1ea0*/  LEA R70, P0, R70, UR4, 0x8 ;  /* 0x0000000446467c11 */ /* 0x000fc4000f8040ff */
[----:B------:R-:W-:Y:S02]  /*1eb0*/  LEA R107, P2, R80, UR4, 0x8 ;  /* 0x00000004506b7c11 */ /* 0x000fe4000f8440ff */
[----:B------:R-:W-:Y:S02]  /*1ec0*/  LEA.HI.X R80, R53, UR5, RZ, 0x2, P5 ;  /* 0x0000000535507c11 */ /* 0x000fe4000a8f14ff */
[----:B------:R-:W-:Y:S02]  /*1ed0*/  LEA.HI.X R90, R90, UR5, RZ, 0x2, P4 ;  /* 0x000000055a5a7c11 */ /* 0x000fe4000a0f14ff */
[----:B------:R-:W-:Y:S02]  /*1ee0*/  LEA.HI.X R91, R91, UR5, RZ, 0x2, P6 ;  /* 0x000000055b5b7c11 */ /* 0x000fe4000b0f14ff */
[----:B------:R-:W-:Y:S02]  /*1ef0*/  LEA R83, P5, R83, UR4, 0x8 ;  /* 0x0000000453537c11 */ /* 0x000fe4000f8a40ff */
[----:B------:R-:W-:-:S02]  /*1f00*/  IADD3 R54, P4, P6, R102, UR4, R111 ;  /* 0x0000000466367c10 */ /* 0x000fc4000fe9e06f */
[----:B------:R-:W-:Y:S02]  /*1f10*/  LEA.HI.X R86, R86, UR5, RZ, 0x2, P0 ;  /* 0x0000000556567c11 */ /* 0x000fe400080f14ff */
[----:B------:R-:W-:Y:S02]  /*1f20*/  LEA R76, P0, R76, UR4, 0x8 ;  /* 0x000000044c4c7c11 */ /* 0x000fe4000f8040ff */
[----:B------:R-:W-:Y:S02]  /*1f30*/  LEA.HI.X R105, R105, UR5, RZ, 0x2, P5 ;  /* 0x0000000569697c11 */ /* 0x000fe4000a8f14ff */
[----:B------:R-:W-:Y:S02]  /*1f40*/  IADD3.X R55, PT, PT, RZ, UR5, RZ, P4, P6 ;  /* 0x00000005ff377c10 */ /* 0x000fe4000a7ec4ff */
[----:B------:R-:W-:Y:S02]  /*1f50*/  LEA R57, P5, R87, UR4, 0x2 ;  /* 0x0000000457397c11 */ /* 0x000fe4000f8a10ff */
[----:B------:R-:W-:Y:S01]  /*1f60*/  LEA R59, P6, R88, UR4, 0x2 ;  /* 0x00000004583b7c11 */ /* 0x000fe2000f8c10ff */
[----:B-1----:R-:W-:Y:S01]  /*1f70*/  STG.E desc[UR12][R54.64], R4 ;  /* 0x0000000436007986 */ /* 0x002fe2000c10190c */
[----:B------:R-:W-:-:S02]  /*1f80*/  LEA R63, P4, R89, UR4, 0x2 ;  /* 0x00000004593f7c11 */ /* 0x000fc4000f8810ff */
[----:B------:R-:W-:Y:S02]  /*1f90*/  LEA.HI.X R108, R108, UR5, RZ, 0x2, P0 ;  /* 0x000000056c6c7c11 */ /* 0x000fe400080f14ff */
[----:B------:R-:W-:Y:S02]  /*1fa0*/  LEA R82, P0, R82, UR4, 0x8 ;  /* 0x0000000452527c11 */ /* 0x000fe4000f8040ff */
[----:B------:R-:W-:Y:S02]  /*1fb0*/  LEA.HI.X R87, R87, UR5, RZ, 0x2, P5 ;  /* 0x0000000557577c11 */ /* 0x000fe4000a8f14ff */
[----:B------:R-:W-:Y:S02]  /*1fc0*/  LEA.HI.X R88, R88, UR5, RZ, 0x2, P6 ;  /* 0x0000000558587c11 */ /* 0x000fe4000b0f14ff */
[----:B------:R-:W-:Y:S02]  /*1fd0*/  LEA.HI.X R89, R89, UR5, RZ, 0x2, P4 ;  /* 0x0000000559597c11 */ /* 0x000fe4000a0f14ff */
[----:B------:R-:W-:-:S02]  /*1fe0*/  IADD3 R56, P5, PT, R102, R57, RZ ;  /* 0x0000003966387210 */ /* 0x000fc40007fbe0ff */
[C---:B------:R-:W-:Y:S02]  /*1ff0*/  IADD3 R58, P6, PT, R102.reuse, R59, RZ ;  /* 0x0000003b663a7210 */ /* 0x040fe40007fde0ff */
[----:B------:R-:W-:Y:S01]  /*2000*/  IADD3 R62, P4, PT, R102, R63, RZ ;  /* 0x0000003f663e7210 */ /* 0x000fe20007f9e0ff */
[----:B------:R-:W-:Y:S01]  /*2010*/  IMAD.X R57, RZ, RZ, R87, P5 ;  /* 0x000000ffff397224 */ /* 0x000fe200028e0657 */
[----:B------:R-:W-:Y:S01]  /*2020*/  LEA.HI.X R104, R104, UR5, RZ, 0x2, P0 ;  /* 0x0000000568687c11 */ /* 0x000fe200080f14ff */
[----:B------:R-:W-:Y:S01]  /*2030*/  IMAD.X R59, RZ, RZ, R88, P6 ;  /* 0x000000ffff3b7224 */ /* 0x000fe200030e0658 */
[C---:B------:R-:W-:Y:S01]  /*2040*/  IADD3 R52, P0, PT, R102.reuse, R109, RZ ;  /* 0x0000006d66347210 */ /* 0x040fe20007f1e0ff */
[----:B------:R-:W-:Y:S01]  /*2050*/  IMAD.X R63, RZ, RZ, R89, P4 ;  /* 0x000000ffff3f7224 */ /* 0x000fe200020e0659 */
[C---:B------:R-:W-:Y:S02]  /*2060*/  IADD3 R60, P6, PT, R102.reuse, R60, RZ ;  /* 0x0000003c663c7210 */ /* 0x040fe40007fde0ff */
[C---:B------:R-:W-:Y:S01]  /*2070*/  IADD3 R98, P5, PT, R102.reuse, R98, RZ ;  /* 0x0000006266627210 */ /* 0x040fe20007fbe0ff */
[----:B------:R-:W-:Y:S01]  /*2080*/  IMAD.X R53, RZ, RZ, R36, P0 ;  /* 0x000000ffff357224 */ /* 0x000fe200000e0624 */
        /* <DEDUP_REMOVED lines=12> */
[----:B------:R-:W1:Y:S01]  /*2150*/  LDSM.16.M88.4 R36, [R92] ;  /* 0x000000005c24783b */ /* 0x000e620000000200 */
[----:B------:R-:W-:Y:S01]  /*2160*/  IMAD.X R3, RZ, RZ, R43, P4 ;  /* 0x000000ffff037224 */ /* 0x000fe200020e062b */
[C---:B------:R-:W-:Y:S01]  /*2170*/  IADD3 R110, P6, PT, R102.reuse, R40, RZ ;  /* 0x00000028666e7210 */ /* 0x040fe20007fde0ff */
[----:B------:R-:W-:Y:S01]  /*2180*/  IMAD.X R89, RZ, RZ, R44, P0 ;  /* 0x000000ffff597224 */ /* 0x000fe200000e062c */
[C---:B------:R-:W-:Y:S01]  /*2190*/  IADD3 R68, P5, PT, R102.reuse, R68, RZ ;  /* 0x0000004466447210 */ /* 0x040fe20007fbe0ff */
[----:B------:R-:W2:Y:S01]  /*21a0*/  LDSM.16.M88.4 R40, [R92+0x100] ;  /* 0x000100005c28783b */ /* 0x000ea20000000200 */
[C---:B------:R-:W-:Y:S01]  /*21b0*/  IADD3 R112, P4, PT, R102.reuse, R69, RZ ;  /* 0x0000004566707210 */ /* 0x040fe20007f9e0ff */
[----:B------:R-:W-:Y:S01]  /*21c0*/  IMAD.X R111, RZ, RZ, R45, P6 ;  /* 0x000000ffff6f7224 */ /* 0x000fe200030e062d */
[C---:B------:R-:W-:Y:S01]  /*21d0*/  IADD3 R70, P0, PT, R102.reuse, R70, RZ ;  /* 0x0000004666467210 */ /* 0x040fe20007f1e0ff */
[----:B------:R-:W-:Y:S01]  /*21e0*/  IMAD.X R69, RZ, RZ, R46, P5 ;  /* 0x000000ffff457224 */ /* 0x000fe200028e062e */
[C---:B------:R-:W-:Y:S01]  /*21f0*/  IADD3 R114, P6, PT, R102.reuse, R71, RZ ;  /* 0x0000004766727210 */ /* 0x040fe20007fde0ff */
[----:B------:R-:W-:Y:S01]  /*2200*/  IMAD.X R113, RZ, RZ, R47, P4 ;  /* 0x000000ffff717224 */ /* 0x000fe200020e062f */
[----:B------:R-:W-:Y:S01]  /*2210*/  LEA R75, P3, R75, UR4, 0x8 ;  /* 0x000000044b4b7c11 */ /* 0x000fe2000f8640ff */
[----:B------:R-:W3:Y:S01]  /*2220*/  LDSM.16.M88.4 R44, [R92+0x200] ;  /* 0x000200005c2c783b */ /* 0x000ee20000000200 */
[----:B------:R-:W-:Y:S01]  /*2230*/  IMAD.X R71, RZ, RZ, R86, P0 ;  /* 0x000000ffff477224 */ /* 0x000fe200000e0656 */
[C---:B------:R-:W-:Y:S01]  /*2240*/  IADD3 R72, P5, PT, R102.reuse, R72, RZ ;  /* 0x0000004866487210 */ /* 0x040fe20007fbe0ff */
[----:B------:R-:W-:Y:S01]  /*2250*/  IMAD.X R115, RZ, RZ, R48, P6 ;  /* 0x000000ffff737224 */ /* 0x000fe200030e0630 */
[----:B------:R-:W-:-:S02]  /*2260*/  IADD3 R116, P4, PT, R102, R73, RZ ;  /* 0x0000004966747210 */ /* 0x000fc40007f9e0ff */
[C---:B------:R-:W-:Y:S01]  /*2270*/  IADD3 R74, P0, PT, R102.reuse, R74, RZ ;  /* 0x0000004a664a7210 */ /* 0x040fe20007f1e0ff */
[----:B------:R-:W-:Y:S01]  /*2280*/  IMAD.X R73, RZ, RZ, R49, P5 ;  /* 0x000000ffff497224 */ /* 0x000fe200028e0631 */
[C---:B------:R-:W-:Y:S01]  /*2290*/  IADD3 R86, P6, PT, R102.reuse, R75, RZ ;  /* 0x0000004b66567210 */ /* 0x040fe20007fde0ff */
[----:B------:R-:W-:Y:S01]  /*22a0*/  IMAD.X R117, RZ, RZ, R50, P4 ;  /* 0x000000ffff757224 */ /* 0x000fe200020e0632 */
[C---:B------:R-:W-:Y:S01]  /*22b0*/  IADD3 R76, P5, PT, R102.reuse, R76, RZ ;  /* 0x0000004c664c7210 */ /* 0x040fe20007fbe0ff */
[----:B------:R-:W-:Y:S01]  /*22c0*/  IMAD.X R75, RZ, RZ, R51, P0 ;  /* 0x000000ffff4b7224 */ /* 0x000fe200000e0633 */
[C---:B------:R-:W-:Y:S01]  /*22d0*/  IADD3 R118, P4, PT, R102.reuse, R77, RZ ;  /* 0x0000004d66767210 */ /* 0x040fe20007f9e0ff */
[----:B------:R-:W4:Y:S01]  /*22e0*/  LDSM.16.M88.4 R48, [R92+0x300] ;  /* 0x000300005c30783b */ /* 0x000f220000000200 */
[----:B------:R-:W-:Y:S01]  /*22f0*/  LEA.HI.X R93, R93, UR5, RZ, 0x2, P2 ;  /* 0x000000055d5d7c11 */ /* 0x000fe200090f14ff */
[----:B------:R-:W-:Y:S01]  /*2300*/  IMAD.X R77, RZ, RZ, R108, P5 ;  /* 0x000000ffff4d7224 */ /* 0x000fe200028e066c */
[----:B------:R-:W-:Y:S01]  /*2310*/  IADD3 R108, P5, PT, R102, R107, RZ ;  /* 0x0000006b666c7210 */ /* 0x000fe20007fbe0ff */
[----:B------:R-:W-:Y:S01]  /*2320*/  IMAD.X R119, RZ, RZ, R80, P4 ;  /* 0x000000ffff777224 */ /* 0x000fe200020e0650 */
[----:B------:R-:W-:-:S02]  /*2330*/  LEA.HI.X R106, R106, UR5, RZ, 0x2, P3 ;  /* 0x000000056a6a7c11 */ /* 0x000fc400098f14ff */
[----:B------:R-:W-:Y:S01]  /*2340*/  LEA R81, P3, R81, UR4, 0x8 ;  /* 0x0000000451517c11 */ /* 0x000fe2000f8640ff */
[----:B------:R-:W-:Y:S01]  /*2350*/  IMAD.X R109, RZ, RZ, R93, P5 ;  /* 0x000000ffff6d7224 */ /* 0x000fe200028e065d */
[C---:B------:R-:W-:Y:S01]  /*2360*/  IADD3 R78, P0, PT, R102.reuse, R78, RZ ;  /* 0x0000004e664e7210 */ /* 0x040fe20007f1e0ff */
[----:B------:R-:W-:Y:S01]  /*2370*/  IMAD.X R87, RZ, RZ, R106, P6 ;  /* 0x000000ffff577224 */ /* 0x000fe200030e066a */
[----:B------:R-:W-:Y:S02]  /*2380*/  IADD3 R106, P6, PT, R102, R79, RZ ;  /* 0x0000004f666a7210 */ /* 0x000fe40007fde0ff */
[C---:B------:R-:W-:Y:S01]  /*2390*/  LEA R100, P2, R84.reuse, UR4, 0x8 ;  /* 0x0000000454647c11 */ /* 0x040fe2000f8440ff */
[----:B-1----:R-:W-:Y:S01]  /*23a0*/  STG.E desc[UR12][R54.64+0x80], R36 ;  /* 0x0000802436007986 */ /* 0x002fe2000c10190c */
[----:B------:R-:W-:Y:S01]  /*23b0*/  LEA.HI.X R101, R101, UR5, RZ, 0x2, P3 ;  /* 0x0000000565657c11 */ /* 0x000fe200098f14ff */
[----:B------:R-:W-:Y:S01]  /*23c0*/  IMAD.SHL.U32 R84, R84, 0x40, RZ ;  /* 0x0000004054547824 */ /* 0x000fe200078e00ff */
[C---:B------:R-:W-:Y:S01]  /*23d0*/  LEA R103, P3, R85.reuse, UR4, 0x8 ;  /* 0x0000000455677c11 */ /* 0x040fe2000f8640ff */
[----:B------:R-:W-:Y:S01]  /*23e0*/  STG.E desc[UR12][R56.64], R5 ;  /* 0x0000000538007986 */ /* 0x000fe2000c10190c */
[C---:B------:R-:W-:Y:S01]  /*23f0*/  IADD3 R80, P4, PT, R102.reuse, R81, RZ ;  /* 0x0000005166507210 */ /* 0x040fe20007f9e0ff */
[----:B------:R-:W-:Y:S01]  /*2400*/  IMAD.SHL.U32 R85, R85, 0x40, RZ ;  /* 0x0000004055557824 */ /* 0x000fe200078e00ff */
[C---:B------:R-:W-:Y:S01]  /*2410*/  IADD3 R100, P5, PT, R102.reuse, R100, RZ ;  /* 0x0000006466647210 */ /* 0x040fe20007fbe0ff */
[----:B------:R-:W-:Y:S01]  /*2420*/  STG.E desc[UR12][R56.64+0x80], R37 ;  /* 0x0000802538007986 */ /* 0x000fe2000c10190c */
[----:B------:R-:W-:Y:S01]  /*2430*/  IMAD.X R79, RZ, RZ, R90, P0 ;  /* 0x000000ffff4f7224 */ /* 0x000fe200000e065a */
[C---:B------:R-:W-:Y:S01]  /*2440*/  IADD3 R82, P0, PT, R102.reuse, R82, RZ ;  /* 0x0000005266527210 */ /* 0x040fe20007f1e0ff */
[----:B------:R-:W-:Y:S01]  /*2450*/  IMAD.X R107, RZ, RZ, R91, P6 ;  /* 0x000000ffff6b7224 */ /* 0x000fe200030e065b */
[----:B------:R-:W-:Y:S01]  /*2460*/  STG.E desc[UR12][R58.64], R6 ;  /* 0x000000063a007986 */ /* 0x000fe2000c10190c */
[----:B------:R-:W-:Y:S01]  /*2470*/  IADD3 R90, P6, PT, R102, R83, RZ ;  /* 0x00000053665a7210 */ /* 0x000fe20007fde0ff */
[----:B------:R-:W-:Y:S01]  /*2480*/  IMAD.X R81, RZ, RZ, R101, P4 ;  /* 0x000000ffff517224 */ /* 0x000fe200020e0665 */
[----:B------:R-:W-:Y:S01]  /*2490*/  LEA.HI.X R84, R84, UR5, RZ, 0x2, P2 ;  /* 0x0000000554547c11 */ /* 0x000fe200090f14ff */
[----:B------:R-:W-:Y:S01]  /*24a0*/  STG.E desc[UR12][R58.64+0x80], R38 ;  /* 0x000080263a007986 */ /* 0x000fe2000c10190c */
[----:B------:R-:W-:Y:S01]  /*24b0*/  IADD3 R102, P4, PT, R102, R103, RZ ;  /* 0x0000006766667210 */ /* 0x000fe20007f9e0ff */
[----:B------:R-:W-:Y:S01]  /*24c0*/  IMAD.X R83, RZ, RZ, R104, P0 ;  /* 0x000000ffff537224 */ /* 0x000fe200000e0668 */
[----:B------:R-:W-:Y:S01]  /*24d0*/  LEA.HI.X R85, R85, UR5, RZ, 0x2, P3 ;  /* 0x0000000555557c11 */ /* 0x000fe200098f14ff */
[----:B------:R-:W-:Y:S01]  /*24e0*/  STG.E desc[UR12][R62.64], R7 ;  /* 0x000000073e007986 */ /* 0x000fe2000c10190c */
[----:B------:R-:W-:-:S02]  /*24f0*/  IMAD.X R91, RZ, RZ, R105, P6 ;  /* 0x000000ffff5b7224 */ /* 0x000fc400030e0669 */
[----:B------:R-:W-:Y:S01]  /*2500*/  IMAD.X R101, RZ, RZ, R84, P5 ;  /* 0x000000ffff657224 */ /* 0x000fe200028e0654 */
[----:B------:R-:W-:Y:S01]  /*2510*/  STG.E desc[UR12][R62.64+0x80], R39 ;  /* 0x000080273e007986 */ /* 0x000fe2000c10190c */
[----:B------:R-:W-:-:S03]  /*2520*/  IMAD.X R103, RZ, RZ, R85, P4 ;  /* 0x000000ffff677224 */ /* 0x000fc600020e0655 */
[----:B------:R-:W1:Y:S04]  /*2530*/  LDSM.16.M88.4 R4, [R92+0x400] ;  /* 0x000400005c04783b */ /* 0x000e680000000200 */
[----:B------:R-:W-:Y:S04]  /*2540*/  STG.E desc[UR12][R52.64], R8 ;  /* 0x0000000834007986 */ /* 0x000fe8000c10190c */
[----:B--2---:R-:W-:Y:S04]  /*2550*/  STG.E desc[UR12][R52.64+0x80], R40 ;  /* 0x0000802834007986 */ /* 0x004fe8000c10190c */
[----:B------:R-:W-:Y:S04]  /*2560*/  STG.E desc[UR12][R60.64], R9 ;  /* 0x000000093c007986 */ /* 0x000fe8000c10190c */
[----:B------:R-:W-:Y:S04]  /*2570*/  STG.E desc[UR12][R60.64+0x80], R41 ;  /* 0x000080293c007986 */ /* 0x000fe8000c10190c */
[----:B------:R-:W-:Y:S04]  /*2580*/  STG.E desc[UR12][R98.64], R10 ;  /* 0x0000000a62007986 */ /* 0x000fe8000c10190c */
[----:B------:R-:W-:Y:S04]  /*2590*/  STG.E desc[UR12][R98.64+0x80], R42 ;  /* 0x0000802a62007986 */ /* 0x000fe8000c10190c */
[----:B------:R-:W-:Y:S04]  /*25a0*/  STG.E desc[UR12][R64.64], R11 ;  /* 0x0000000b40007986 */ /* 0x000fe8000c10190c */
[----:B------:R-:W-:Y:S04]  /*25b0*/  STG.E desc[UR12][R64.64+0x80], R43 ;  /* 0x0000802b40007986 */ /* 0x000fe8000c10190c */
[----:B------:R-:W2:Y:S04]  /*25c0*/  LDSM.16.M88.4 R8, [R92+0x500] ;  /* 0x000500005c08783b */ /* 0x000ea80000000200 */
[----:B------:R-:W-:Y:S04]  /*25d0*/  STG.E desc[UR12][R96.64], R12 ;  /* 0x0000000c60007986 */ /* 0x000fe8000c10190c */
[----:B---3--:R-:W-:Y:S04]  /*25e0*/  STG.E desc[UR12][R96.64+0x80], R44 ;  /* 0x0000802c60007986 */ /* 0x008fe8000c10190c */
[----:B------:R-:W-:Y:S04]  /*25f0*/  STG.E desc[UR12][R66.64], R13 ;  /* 0x0000000d42007986 */ /* 0x000fe8000c10190c */
[----:B------:R-:W-:Y:S04]  /*2600*/  STG.E desc[UR12][R66.64+0x80], R45 ;  /* 0x0000802d42007986 */ /* 0x000fe8000c10190c */
[----:B------:R-:W-:Y:S04]  /*2610*/  STG.E desc[UR12][R94.64], R14 ;  /* 0x0000000e5e007986 */ /* 0x000fe8000c10190c */
[----:B------:R-:W-:Y:S04]  /*2620*/  STG.E desc[UR12][R94.64+0x80], R46 ;  /* 0x0000802e5e007986 */ /* 0x000fe8000c10190c */
[----:B------:R-:W-:Y:S04]  /*2630*/  STG.E desc[UR12][R2.64], R15 ;  /* 0x0000000f02007986 */ /* 0x000fe8000c10190c */
[----:B------:R-:W3:Y:S04]  /*2640*/  LDSM.16.M88.4 R12, [R92+0x600] ;  /* 0x000600005c0c783b */ /* 0x000ee80000000200 */
[----:B------:R-:W5:Y:S04]  /*2650*/  LDSM.16.M88.4 R92, [R92+0x700] ;  /* 0x000700005c5c783b */ /* 0x000f680000000200 */
[----:B------:R0:W-:Y:S04]  /*2660*/  STG.E desc[UR12][R2.64+0x80], R47 ;  /* 0x0000802f02007986 */ /* 0x0001e8000c10190c */
[----:B------:R0:W-:Y:S04]  /*2670*/  STG.E desc[UR12][R88.64], R16 ;  /* 0x0000001058007986 */ /* 0x0001e8000c10190c */
[----:B----4-:R0:W-:Y:S04]  /*2680*/  STG.E desc[UR12][R88.64+0x80], R48 ;  /* 0x0000803058007986 */ /* 0x0101e8000c10190c */
[----:B------:R0:W-:Y:S04]  /*2690*/  STG.E desc[UR12][R110.64], R17 ;  /* 0x000000116e007986 */ /* 0x0001e8000c10190c */
[----:B------:R0:W-:Y:S04]  /*26a0*/  STG.E desc[UR12][R110.64+0x80], R49 ;  /* 0x000080316e007986 */ /* 0x0001e8000c10190c */
[----:B------:R0:W-:Y:S04]  /*26b0*/  STG.E desc[UR12][R68.64], R18 ;  /* 0x0000001244007986 */ /* 0x0001e8000c10190c */
[----:B------:R0:W-:Y:S04]  /*26c0*/  STG.E desc[UR12][R68.64+0x80], R50 ;  /* 0x0000803244007986 */ /* 0x0001e8000c10190c */
[----:B------:R0:W-:Y:S04]  /*26d0*/  STG.E desc[UR12][R112.64], R19 ;  /* 0x0000001370007986 */ /* 0x0001e8000c10190c */
[----:B------:R0:W-:Y:S04]  /*26e0*/  STG.E desc[UR12][R112.64+0x80], R51 ;  /* 0x0000803370007986 */ /* 0x0001e8000c10190c */
[----:B------:R0:W-:Y:S04]  /*26f0*/  STG.E desc[UR12][R70.64], R20 ;  /* 0x0000001446007986 */ /* 0x0001e8000c10190c */
[----:B-1----:R0:W-:Y:S04]  /*2700*/  STG.E desc[UR12][R70.64+0x80], R4 ;  /* 0x0000800446007986 */ /* 0x0021e8000c10190c */
[----:B------:R0:W-:Y:S04]  /*2710*/  STG.E desc[UR12][R114.64], R21 ;  /* 0x0000001572007986 */ /* 0x0001e8000c10190c */
[----:B------:R0:W-:Y:S04]  /*2720*/  STG.E desc[UR12][R114.64+0x80], R5 ;  /* 0x0000800572007986 */ /* 0x0001e8000c10190c */
[----:B------:R0:W-:Y:S04]  /*2730*/  STG.E desc[UR12][R72.64], R22 ;  /* 0x0000001648007986 */ /* 0x0001e8000c10190c */
[----:B------:R0:W-:Y:S04]  /*2740*/  STG.E desc[UR12][R72.64+0x80], R6 ;  /* 0x0000800648007986 */ /* 0x0001e8000c10190c */
[----:B------:R0:W-:Y:S04]  /*2750*/  STG.E desc[UR12][R116.64], R23 ;  /* 0x0000001774007986 */ /* 0x0001e8000c10190c */
[----:B------:R0:W-:Y:S04]  /*2760*/  STG.E desc[UR12][R116.64+0x80], R7 ;  /* 0x0000800774007986 */ /* 0x0001e8000c10190c */
[----:B------:R0:W-:Y:S04]  /*2770*/  STG.E desc[UR12][R74.64], R24 ;  /* 0x000000184a007986 */ /* 0x0001e8000c10190c */
[----:B--2---:R0:W-:Y:S04]  /*2780*/  STG.E desc[UR12][R74.64+0x80], R8 ;  /* 0x000080084a007986 */ /* 0x0041e8000c10190c */
[----:B------:R0:W-:Y:S04]  /*2790*/  STG.E desc[UR12][R86.64], R25 ;  /* 0x0000001956007986 */ /* 0x0001e8000c10190c */
[----:B------:R0:W-:Y:S04]  /*27a0*/  STG.E desc[UR12][R86.64+0x80], R9 ;  /* 0x0000800956007986 */ /* 0x0001e8000c10190c */
[----:B------:R0:W-:Y:S04]  /*27b0*/  STG.E desc[UR12][R76.64], R26 ;  /* 0x0000001a4c007986 */ /* 0x0001e8000c10190c */
[----:B------:R0:W-:Y:S04]  /*27c0*/  STG.E desc[UR12][R76.64+0x80], R10 ;  /* 0x0000800a4c007986 */ /* 0x0001e8000c10190c */
[----:B------:R0:W-:Y:S04]  /*27d0*/  STG.E desc[UR12][R118.64], R27 ;  /* 0x0000001b76007986 */ /* 0x0001e8000c10190c */
[----:B------:R0:W-:Y:S04]  /*27e0*/  STG.E desc[UR12][R118.64+0x80], R11 ;  /* 0x0000800b76007986 */ /* 0x0001e8000c10190c */
[----:B------:R0:W-:Y:S04]  /*27f0*/  STG.E desc[UR12][R78.64], R28 ;  /* 0x0000001c4e007986 */ /* 0x0001e8000c10190c */
[----:B---3--:R0:W-:Y:S04]  /*2800*/  STG.E desc[UR12][R78.64+0x80], R12 ;  /* 0x0000800c4e007986 */ /* 0x0081e8000c10190c */
[----:B------:R0:W-:Y:S04]  /*2810*/  STG.E desc[UR12][R106.64], R29 ;  /* 0x0000001d6a007986 */ /* 0x0001e8000c10190c */
[----:B------:R0:W-:Y:S04]  /*2820*/  STG.E desc[UR12][R106.64+0x80], R13 ;  /* 0x0000800d6a007986 */ /* 0x0001e8000c10190c */
[----:B------:R0:W-:Y:S04]  /*2830*/  STG.E desc[UR12][R108.64], R30 ;  /* 0x0000001e6c007986 */ /* 0x0001e8000c10190c */
[----:B------:R0:W-:Y:S04]  /*2840*/  STG.E desc[UR12][R108.64+0x80], R14 ;  /* 0x0000800e6c007986 */ /* 0x0001e8000c10190c */
[----:B------:R0:W-:Y:S04]  /*2850*/  STG.E desc[UR12][R80.64], R31 ;  /* 0x0000001f50007986 */ /* 0x0001e8000c10190c */
[----:B------:R0:W-:Y:S04]  /*2860*/  STG.E desc[UR12][R80.64+0x80], R15 ;  /* 0x0000800f50007986 */ /* 0x0001e8000c10190c */
[----:B------:R0:W-:Y:S04]  /*2870*/  STG.E desc[UR12][R82.64], R32 ;  /* 0x0000002052007986 */ /* 0x0001e8000c10190c */
[----:B-----5:R0:W-:Y:S04]  /*2880*/  STG.E desc[UR12][R82.64+0x80], R92 ;  /* 0x0000805c52007986 */ /* 0x0201e8000c10190c */
[----:B------:R0:W-:Y:S04]  /*2890*/  STG.E desc[UR12][R90.64], R33 ;  /* 0x000000215a007986 */ /* 0x0001e8000c10190c */
[----:B------:R0:W-:Y:S04]  /*28a0*/  STG.E desc[UR12][R90.64+0x80], R93 ;  /* 0x0000805d5a007986 */ /* 0x0001e8000c10190c */
[----:B------:R0:W-:Y:S04]  /*28b0*/  STG.E desc[UR12][R100.64], R34 ;  /* 0x0000002264007986 */ /* 0x0001e8000c10190c */
[----:B------:R0:W-:Y:S04]  /*28c0*/  STG.E desc[UR12][R100.64+0x80], R94 ;  /* 0x0000805e64007986 */ /* 0x0001e8000c10190c */
[----:B------:R0:W-:Y:S04]  /*28d0*/  STG.E desc[UR12][R102.64], R35 ;  /* 0x0000002366007986 */ /* 0x0001e8000c10190c */
[----:B------:R0:W-:Y:S01]  /*28e0*/  STG.E desc[UR12][R102.64+0x80], R95 ;  /* 0x0000805f66007986 */ /* 0x0001e2000c10190c */
[----:B------:R-:W-:Y:S06]  /*28f0*/  BAR.SYNC.DEFER_BLOCKING 0x0 ;  /* 0x0000000000007b1d */ /* 0x000fec0000010000 */
[----:B------:R-:W-:Y:S05]  /*2900*/  @P1 BRA `(.L_x_8) ;  /* 0x00000000009c1947 */ /* 0x000fea0003800000 */
[----:B------:R-:W-:Y:S01]  /*2910*/  NOP ;  /* 0x0000000000007918 */ /* 0x000fe20000000000 */
[----:B------:R-:W-:Y:S01]  /*2920*/  UMOV UR4, 0x50 ;  /* 0x0000005000047882 */ /* 0x000fe20000000000 */
[----:B------:R-:W-:Y:S01]  /*2930*/  IMAD.U32 R0, RZ, RZ, UR11 ;  /* 0x0000000bff007e24 */ /* 0x000fe2000f8e00ff */
[----:B------:R-:W-:Y:S01]  /*2940*/  ULEA UR9, UR9, UR4, 0x18 ;  /* 0x0000000409097291 */ /* 0x000fe2000f8ec0ff */
[----:B0-----:R-:W-:Y:S02]  /*2950*/  IMAD.MOV.U32 R3, RZ, RZ, 0x3 ;  /* 0x00000003ff037424 */ /* 0x001fe400078e00ff */
[----:B------:R-:W-:Y:S01]  /*2960*/  IMAD.MOV.U32 R7, RZ, RZ, 0x1 ;  /* 0x00000001ff077424 */ /* 0x000fe200078e00ff */
[----:B------:R-:W-:-:S04]  /*2970*/  LOP3.LUT R0, R0, 0xffff, RZ, 0xc0, !PT ;  /* 0x0000ffff00007812 */ /* 0x000fc800078ec0ff */
[----:B------:R-:W-:Y:S01]  /*2980*/  SHF.R.U32.HI R0, RZ, 0x5, R0 ;  /* 0x00000005ff007819 */ /* 0x000fe20000011600 */
[----:B------:R-:W0:Y:S04]  /*2990*/  LDS R5, [UR9] ;  /* 0x00000009ff057984 */ /* 0x000e280008000800 */
[----:B------:R-:W-:Y:S01]  /*29a0*/  VIADD R2, R0, 0x10 ;  /* 0x0000001000027836 */ /* 0x000fe20000000000 */
[----:B------:R-:W-:-:S04]  /*29b0*/  SHF.L.U32 R0, R3, R0, RZ ;  /* 0x0000000003007219 */ /* 0x000fc800000006ff */
[----:B------:R-:W-:-:S04]  /*29c0*/  SHF.L.U32 R3, R7, R2, RZ ;  /* 0x0000000207037219 */ /* 0x000fc800000006ff */
[----:B------:R-:W-:-:S04]  /*29d0*/  LOP3.LUT R0, R3, R0, RZ, 0xfc, !PT ;  /* 0x0000000003007212 */ /* 0x000fc800078efcff */
[C---:B------:R-:W-:Y:S02]  /*29e0*/  LOP3.LUT R2, R0.reuse, 0xffff, RZ, 0xc0, !PT ;  /* 0x0000ffff00027812 */ /* 0x040fe400078ec0ff */
[----:B0-----:R-:W-:-:S04]  /*29f0*/  LOP3.LUT R3, R0, 0xffff, R5, 0x80, !PT ;  /* 0x0000ffff00037812 */ /* 0x001fc800078e8005 */
[----:B------:R-:W-:-:S13]  /*2a00*/  ISETP.NE.AND P0, PT, R3, R2, PT ;  /* 0x000000020300720c */ /* 0x000fda0003f05270 */
[----:B------:R-:W-:Y:S05]  /*2a10*/  @P0 BRA `(.L_x_9) ;  /* 0x0000000000500947 */ /* 0x000fea0003800000 */
[----:B------:R-:W-:Y:S02]  /*2a20*/  SHF.R.U32.HI R5, RZ, 0x10, R5 ;  /* 0x00000010ff057819 */ /* 0x000fe40000011605 */
[----:B------:R-:W-:-:S04]  /*2a30*/  SHF.R.U32.HI R2, RZ, 0x10, R0 ;  /* 0x00000010ff027819 */ /* 0x000fc80000011600 */
[----:B------:R-:W-:-:S04]  /*2a40*/  LOP3.LUT R5, R5, R2, RZ, 0xc0, !PT ;  /* 0x0000000205057212 */ /* 0x000fc800078ec0ff */
[----:B------:R-:W-:-:S13]  /*2a50*/  ISETP.NE.AND P0, PT, R5, R2, PT ;  /* 0x000000020500720c */ /* 0x000fda0003f05270 */
[----:B------:R-:W-:Y:S05]  /*2a60*/  @P0 BRA `(.L_x_10) ;  /* 0x0000000000300947 */ /* 0x000fea0003800000 */
[----:B------:R-:W-:Y:S01]  /*2a70*/  R2UR UR4, R0 ;  /* 0x00000000000472ca */ /* 0x000fe200000e0000 */
[----:B------:R-:W-:Y:S01]  /*2a80*/  VOTEU.ANY UR5, UPT, PT ;  /* 0x0000000000057886 */ /* 0x000fe200038e0100 */
[----:B------:R-:W0:Y:S01]  /*2a90*/  S2R R0, SR_LANEID ;  /* 0x0000000000007919 */ /* 0x000e220000000000 */
[----:B------:R-:W-:-:S10]  /*2aa0*/  UFLO.U32 UR5, UR5 ;  /* 0x00000005000572bd */ /* 0x000fd400080e0000 */
[----:B------:R-:W-:-:S06]  /*2ab0*/  ULOP3.LUT UR4, URZ, UR4, URZ, 0x33, !UPT ;  /* 0x00000004ff047292 */ /* 0x000fcc000f8e33ff */
[----:B------:R-:W-:-:S04]  /*2ac0*/  IMAD.U32 R2, RZ, RZ, UR4 ;  /* 0x00000004ff027e24 */ /* 0x000fc8000f8e00ff */
[----:B------:R-:W1:Y:S02]  /*2ad0*/  REDUX UR6, R2 ;  /* 0x00000000020673c4 */ /* 0x000e640000000000 */
[----:B------:R2:W-:Y:S01]  /*2ae0*/  UTCATOMSWS.AND URZ, UR4 ;  /* 0x0000000400ff79e3 */ /* 0x0005e20008000000 */
[----:B0-----:R-:W-:Y:S01]  /*2af0*/  ISETP.EQ.U32.AND P0, PT, R0, UR5, PT ;  /* 0x0000000500007c0c */ /* 0x001fe2000bf02070 */
[----:B-1----:R-:W-:-:S12]  /*2b00*/  IMAD.U32 R0, RZ, RZ, UR6 ;  /* 0x00000006ff007e24 */ /* 0x002fd8000f8e00ff */
[----:B------:R2:W-:Y:S01]  /*2b10*/  @P0 ATOMS.AND RZ, [UR9], R0 ;  /* 0x00000000ffff098c */ /* 0x0005e2000a800009 */
[----:B------:R-:W-:Y:S05]  /*2b20*/  BRA `(.L_x_8) ;  /* 0x0000000000147947 */ /* 0x000fea0003800000 */
.L_x_10:
[----:B------:R-:W-:-:S07]  /*2b30*/  MOV R2, 0x2b50 ;  /* 0x00002b5000027802 */ /* 0x000fce0000000f00 */
[----:B------:R-:W-:Y:S05]  /*2b40*/  CALL.REL.NOINC `($__internal_0_$__cuda_sm10x_tcgen05_guardrail_trap_col_being_dealloced_not_returned_by_alloc) ;  /* 0x0000000000207944 */ /* 0x000fea0003c00000 */
[----:B------:R-:W-:Y:S05]  /*2b50*/  BRA `(.L_x_8) ;  /* 0x0000000000087947 */ /* 0x000fea0003800000 */
.L_x_9:
[----:B------:R-:W-:-:S07]  /*2b60*/  MOV R2, 0x2b80 ;  /* 0x00002b8000027802 */ /* 0x000fce0000000f00 */
[----:B------:R-:W-:Y:S05]  /*2b70*/  CALL.REL.NOINC `($__internal_2_$__cuda_sm10x_tcgen05_guardrail_trap_unallocated_columns_being_dealloced) ;  /* 0x00000000002c7944 */ /* 0x000fea0003c00000 */
.L_x_8:
[----:B------:R-:W-:Y:S01]  /*2b80*/  NOP ;  /* 0x0000000000007918 */ /* 0x000fe20000000000 */
[----:B--2---:R-:W-:Y:S05]  /*2b90*/  EXIT ;  /* 0x000000000000794d */ /* 0x004fea0003800000 */
.L_x_7:
[----:B------:R-:W1:Y:S02]  /*2ba0*/  SYNCS.PHASECHK.TRANS64.TRYWAIT P0, [UR10+0x1800], RZ ;  /* 0x001800ffff0075a7 */ /* 0x000e64000800110a */
[----:B-1----:R-:W-:Y:S05]  /*2bb0*/  @!P0 BRA `(.L_x_7) ;  /* 0xfffffffc00f88947 */ /* 0x002fea000383ffff */
[----:B------:R-:W-:Y:S05]  /*2bc0*/  BRA `(.L_x_11) ;  /* 0xffffffe800e87947 */ /* 0x000fea000383ffff */
        .weak           $__internal_0_$__cuda_sm10x_tcgen05_guardrail_trap_col_being_dealloced_not_returned_by_alloc
        .type           $__internal_0_$__cuda_sm10x_tcgen05_guardrail_trap_col_being_dealloced_not_returned_by_alloc,@function
        .size           $__internal_0_$__cuda_sm10x_tcgen05_guardrail_trap_col_being_dealloced_not_returned_by_alloc,($__internal_1_$__cuda_sm10x_tcgen05_guardrail_trap_phase_invalid_during_alloc - $__internal_0_$__cuda_sm10x_tcgen05_guardrail_trap_col_being_dealloced_not_returned_by_alloc)
$__internal_0_$__cuda_sm10x_tcgen05_guardrail_trap_col_being_dealloced_not_returned_by_alloc:
[----:B------:R-:W-:Y:S05]  /*2bd0*/  BPT.TRAP 0x1 ;  /* 0x000000040000795c */ /* 0x000fea0000300000 */
[----:B------:R-:W-:-:S04]  /*2be0*/  IMAD.MOV.U32 R3, RZ, RZ, 0x0 ;  /* 0x00000000ff037424 */ /* 0x000fc800078e00ff */
[----:B------:R-:W-:Y:S05]  /*2bf0*/  RET.REL.NODEC R2 `(gluon_mma) ;  /* 0xffffffd402007950 */ /* 0x000fea0003c3ffff */
        .weak           $__internal_1_$__cuda_sm10x_tcgen05_guardrail_trap_phase_invalid_during_alloc
        .type           $__internal_1_$__cuda_sm10x_tcgen05_guardrail_trap_phase_invalid_during_alloc,@function
        .size           $__internal_1_$__cuda_sm10x_tcgen05_guardrail_trap_phase_invalid_during_alloc,($__internal_2_$__cuda_sm10x_tcgen05_guardrail_trap_unallocated_columns_being_dealloced - $__internal_1_$__cuda_sm10x_tcgen05_guardrail_trap_phase_invalid_during_alloc)
$__internal_1_$__cuda_sm10x_tcgen05_guardrail_trap_phase_invalid_during_alloc:
[----:B------:R-:W-:Y:S05]  /*2c00*/  BPT.TRAP 0x1 ;  /* 0x000000040000795c */ /* 0x000fea0000300000 */
[----:B------:R-:W-:-:S04]  /*2c10*/  IMAD.MOV.U32 R3, RZ, RZ, 0x0 ;  /* 0x00000000ff037424 */ /* 0x000fc800078e00ff */
[----:B------:R-:W-:Y:S05]  /*2c20*/  RET.REL.NODEC R2 `(gluon_mma) ;  /* 0xffffffd002f47950 */ /* 0x000fea0003c3ffff */
        .weak           $__internal_2_$__cuda_sm10x_tcgen05_guardrail_trap_unallocated_columns_being_dealloced
        .type           $__internal_2_$__cuda_sm10x_tcgen05_guardrail_trap_unallocated_columns_being_dealloced,@function
        .size           $__internal_2_$__cuda_sm10x_tcgen05_guardrail_trap_unallocated_columns_being_dealloced,(.L_x_15 - $__internal_2_$__cuda_sm10x_tcgen05_guardrail_trap_unallocated_columns_being_dealloced)
$__internal_2_$__cuda_sm10x_tcgen05_guardrail_trap_unallocated_columns_being_dealloced:
[----:B------:R-:W-:Y:S05]  /*2c30*/  BPT.TRAP 0x1 ;  /* 0x000000040000795c */ /* 0x000fea0000300000 */
[----:B------:R-:W-:-:S04]  /*2c40*/  IMAD.MOV.U32 R3, RZ, RZ, 0x0 ;  /* 0x00000000ff037424 */ /* 0x000fc800078e00ff */
[----:B------:R-:W-:Y:S05]  /*2c50*/  RET.REL.NODEC R2 `(gluon_mma) ;  /* 0xffffffd002e87950 */ /* 0x000fea0003c3ffff */
.L_x_12:
[----:B------:R-:W-:-:S00]  /*2c60*/  BRA `(.L_x_12) ;  /* 0xfffffffc00fc7947 */ /* 0x000fc0000383ffff */
[----:B------:R-:W-:-:S00]  /*2c70*/  NOP ;  /* 0x0000000000007918 */ /* 0x000fc00000000000 */
        /* <DEDUP_REMOVED lines=8> */
.L_x_15:


//--------------------- .nv.shared.gluon_mma      --------------------------
	.section	.nv.shared.gluon_mma,"aw",@nobits
	.sectionflags	@""
	.align	16
	.zero		1024


//--------------------- .nv.shared.reserved.0     --------------------------
	.section	.nv.shared.reserved.0,"aw",@nobits
	.align	8
	.weak		__nv_reservedSMEM_offset_0_alias
	.size		__nv_reservedSMEM_offset_0_alias, 0, 64
	.other		__nv_reservedSMEM_offset_0_alias,@"STO_CUDA_RESERVED_SHARED STV_DEFAULT"
__nv_reservedSMEM_offset_0_alias:
	.zero		0
.nv.shared.reserved.0:
	.zero		64
	.weak		__nv_reservedSMEM_allocation_phase
	.type		__nv_reservedSMEM_allocation_phase,@object
	.size		__nv_reservedSMEM_allocation_phase,(.L_0 - __nv_reservedSMEM_allocation_phase)
__nv_reservedSMEM_allocation_phase:
	.zero		1
.L_0:
	.zero		7
	.weak		__nv_reservedSMEM_devtool_atexit_pc
	.type		__nv_reservedSMEM_devtool_atexit_pc,@object
	.size		__nv_reservedSMEM_devtool_atexit_pc,(__nv_reservedSMEM_allocation_mask - __nv_reservedSMEM_devtool_atexit_pc)
__nv_reservedSMEM_devtool_atexit_pc:
	.zero		8
	.weak		__nv_reservedSMEM_allocation_mask
	.type		__nv_reservedSMEM_allocation_mask,@object
	.size		__nv_reservedSMEM_allocation_mask,(.L_2 - __nv_reservedSMEM_allocation_mask)
__nv_reservedSMEM_allocation_mask:
	.zero		4
.L_2:


//--------------------- .nv.constant0.gluon_mma   --------------------------
	.section	.nv.constant0.gluon_mma,"a",@progbits
	.sectionflags	@""
	.align	4
.nv.constant0.gluon_mma:
	.zero		936


//--------------------- SYMBOLS --------------------------

	.type		.nv.reservedSmem.offset0,@object
	.size		.nv.reservedSmem.offset0,0x4
	.type		.nv.reservedSmem.cap,@object
	.size		.nv.reservedSmem.cap,0x4
